	.target	sm_90a

	.elftype	@"ET_EXEC"


//--------------------- .note.nv.tkinfo           --------------------------
	.section	.note.nv.tkinfo,"",@"SHT_NOTE"
	.sectionflags	@"SHF_NOTE_NV_TKINFO"
	.tkinfo
        /*0018*/ 	.word	0x00000002
        /*0030*/ 	.string	""
        /*0030*/ 	.string	"ptxas"
        /*0030*/ 	.string	"Cuda compilation tools, release 13.0, V13.0.88"
        /*0030*/ 	.string	"Build cuda_13.0.r13.0/compiler.36424714_0"
        /*0030*/ 	.string	"-arch sm_90a -m 64 "



//--------------------- .note.nv.cuinfo           --------------------------
	.section	.note.nv.cuinfo,"",@"SHT_NOTE"
	.sectionflags	@"SHF_NOTE_NV_CUINFO"
        /*0018*/ 	.short	0x0002
        /*001a*/ 	.short	0x005a
        /*001c*/ 	.short	0x0082
	.zero		2


//--------------------- .nv.info                  --------------------------
	.section	.nv.info,"",@"SHT_CUDA_INFO"
	.align	4


	//----- nvinfo : EIATTR_REGCOUNT
	.align		4
        /*0000*/ 	.byte	0x04, 0x2f
        /*0002*/ 	.short	(.L_15 - .L_14)
	.align		4
.L_14:
        /*0004*/ 	.word	index@(_ZN7cutlass13device_kernelINS_4gemm6kernel13GemmUniversalIN4cute5tupleIJiiiiEEENS1_10collective13CollectiveMmaINS1_34MainloopSm90TmaGmmaWarpSpecializedILi18ENS5_IJNS4_1CILi2EEENSA_ILi1EEESC_EEENS1_32KernelTmaWarpSpecializedPingpongEEENS5_IJNSA_ILi64EEENSA_ILi128EEESG_EEEaNS5_IJlSC_lEEEaSJ_NS4_8TiledMMAINS4_8MMA_AtomIJNS4_4SM904GMMA27MMA_64x128x32_S32S8S8_SS_TNEEEENS4_6LayoutINS5_IJSC_SC_SC_EEENS5_IJNSA_ILi0EEESS_SS_EEEEENS5_IJNS4_10UnderscoreESV_SV_EEEEENS4_13SM90_TMA_LOADENS4_14ComposedLayoutINS4_7SwizzleILi2ELi4ELi3EEENS4_18smem_ptr_flag_bitsILi8EEENSQ_INS5_IJNSA_ILi8EEESG_EEENS5_IJSG_SC_EEEEEEEvNS4_8identityENS4_23SM90_TMA_LOAD_MULTICASTES18_vS19_EENS_8epilogue10collective6detail29Sm90TmaWarpSpecializedAdapterINS1D_15DefaultEpilogueIaSJ_SJ_NS1C_6thread17LinearCombinationIaLi1EiiLNS1H_9ScaleType4KindE0ELNS_15FloatRoundStyleE2EaEENS1_15EpilogueDefaultEEEEEvvEEEEvNT_6ParamsE)
        /*0008*/ 	.word	0x000000a8


	//----- nvinfo : EIATTR_FRAME_SIZE
	.align		4
.L_15:
        /*000c*/ 	.byte	0x04, 0x11
        /*000e*/ 	.short	(.L_17 - .L_16)
	.align		4
.L_16:
        /*0010*/ 	.word	index@(_ZN7cutlass13device_kernelINS_4gemm6kernel13GemmUniversalIN4cute5tupleIJiiiiEEENS1_10collective13CollectiveMmaINS1_34MainloopSm90TmaGmmaWarpSpecializedILi18ENS5_IJNS4_1CILi2EEENSA_ILi1EEESC_EEENS1_32KernelTmaWarpSpecializedPingpongEEENS5_IJNSA_ILi64EEENSA_ILi128EEESG_EEEaNS5_IJlSC_lEEEaSJ_NS4_8TiledMMAINS4_8MMA_AtomIJNS4_4SM904GMMA27MMA_64x128x32_S32S8S8_SS_TNEEEENS4_6LayoutINS5_IJSC_SC_SC_EEENS5_IJNSA_ILi0EEESS_SS_EEEEENS5_IJNS4_10UnderscoreESV_SV_EEEEENS4_13SM90_TMA_LOADENS4_14ComposedLayoutINS4_7SwizzleILi2ELi4ELi3EEENS4_18smem_ptr_flag_bitsILi8EEENSQ_INS5_IJNSA_ILi8EEESG_EEENS5_IJSG_SC_EEEEEEEvNS4_8identityENS4_23SM90_TMA_LOAD_MULTICASTES18_vS19_EENS_8epilogue10collective6detail29Sm90TmaWarpSpecializedAdapterINS1D_15DefaultEpilogueIaSJ_SJ_NS1C_6thread17LinearCombinationIaLi1EiiLNS1H_9ScaleType4KindE0ELNS_15FloatRoundStyleE2EaEENS1_15EpilogueDefaultEEEEEvvEEEEvNT_6ParamsE)
        /*0014*/ 	.word	0x00000008


	//----- nvinfo : EIATTR_MIN_STACK_SIZE
	.align		4
.L_17:
        /*0018*/ 	.byte	0x04, 0x12
        /*001a*/ 	.short	(.L_19 - .L_18)
	.align		4
.L_18:
        /*001c*/ 	.word	index@(_ZN7cutlass13device_kernelINS_4gemm6kernel13GemmUniversalIN4cute5tupleIJiiiiEEENS1_10collective13CollectiveMmaINS1_34MainloopSm90TmaGmmaWarpSpecializedILi18ENS5_IJNS4_1CILi2EEENSA_ILi1EEESC_EEENS1_32KernelTmaWarpSpecializedPingpongEEENS5_IJNSA_ILi64EEENSA_ILi128EEESG_EEEaNS5_IJlSC_lEEEaSJ_NS4_8TiledMMAINS4_8MMA_AtomIJNS4_4SM904GMMA27MMA_64x128x32_S32S8S8_SS_TNEEEENS4_6LayoutINS5_IJSC_SC_SC_EEENS5_IJNSA_ILi0EEESS_SS_EEEEENS5_IJNS4_10UnderscoreESV_SV_EEEEENS4_13SM90_TMA_LOADENS4_14ComposedLayoutINS4_7SwizzleILi2ELi4ELi3EEENS4_18smem_ptr_flag_bitsILi8EEENSQ_INS5_IJNSA_ILi8EEESG_EEENS5_IJSG_SC_EEEEEEEvNS4_8identityENS4_23SM90_TMA_LOAD_MULTICASTES18_vS19_EENS_8epilogue10collective6detail29Sm90TmaWarpSpecializedAdapterINS1D_15DefaultEpilogueIaSJ_SJ_NS1C_6thread17LinearCombinationIaLi1EiiLNS1H_9ScaleType4KindE0ELNS_15FloatRoundStyleE2EaEENS1_15EpilogueDefaultEEEEEvvEEEEvNT_6ParamsE)
        /*0020*/ 	.word	0x00000008
.L_19:


//--------------------- .nv.compat                --------------------------
	.section	.nv.compat,"",@"SHT_CUDA_COMPAT_INFO"
	.align	4
        /*0000*/ 	.byte	0x02, 0x09, 0x01, 0x00, 0x02, 0x02, 0x04, 0x00, 0x02, 0x05, 0x05, 0x00, 0x03, 0x07, 0x01, 0x01
        /*0010*/ 	.byte	0x02, 0x03, 0x01, 0x00, 0x02, 0x06, 0x01, 0x00, 0x04, 0x0b, 0x08, 0x00, 0x00, 0x00, 0x00, 0x00
        /*0020*/ 	.byte	0x00, 0x00, 0x00, 0x00


//--------------------- .nv.info._ZN7cutlass13device_kernelINS_4gemm6kernel13GemmUniversalIN4cute5tupleIJiiiiEEENS1_10collective13CollectiveMmaINS1_34MainloopSm90TmaGmmaWarpSpecializedILi18ENS5_IJNS4_1CILi2EEENSA_ILi1EEESC_EEENS1_32KernelTmaWarpSpecializedPingpongEEENS5_IJNSA_ILi64EEENSA_ILi128EEESG_EEEaNS5_IJlSC_lEEEaSJ_NS4_8TiledMMAINS4_8MMA_AtomIJNS4_4SM904GMMA27MMA_64x128x32_S32S8S8_SS_TNEEEENS4_6LayoutINS5_IJSC_SC_SC_EEENS5_IJNSA_ILi0EEESS_SS_EEEEENS5_IJNS4_10UnderscoreESV_SV_EEEEENS4_13SM90_TMA_LOADENS4_14ComposedLayoutINS4_7SwizzleILi2ELi4ELi3EEENS4_18smem_ptr_flag_bitsILi8EEENSQ_INS5_IJNSA_ILi8EEESG_EEENS5_IJSG_SC_EEEEEEEvNS4_8identityENS4_23SM90_TMA_LOAD_MULTICASTES18_vS19_EENS_8epilogue10collective6detail29Sm90TmaWarpSpecializedAdapterINS1D_15DefaultEpilogueIaSJ_SJ_NS1C_6thread17LinearCombinationIaLi1EiiLNS1H_9ScaleType4KindE0ELNS_15FloatRoundStyleE2EaEENS1_15EpilogueDefaultEEEEEvvEEEEvNT_6ParamsE --------------------------
	.section	.nv.info._ZN7cutlass13device_kernelINS_4gemm6kernel13GemmUniversalIN4cute5tupleIJiiiiEEENS1_10collective13CollectiveMmaINS1_34MainloopSm90TmaGmmaWarpSpecializedILi18ENS5_IJNS4_1CILi2EEENSA_ILi1EEESC_EEENS1_32KernelTmaWarpSpecializedPingpongEEENS5_IJNSA_ILi64EEENSA_ILi128EEESG_EEEaNS5_IJlSC_lEEEaSJ_NS4_8TiledMMAINS4_8MMA_AtomIJNS4_4SM904GMMA27MMA_64x128x32_S32S8S8_SS_TNEEEENS4_6LayoutINS5_IJSC_SC_SC_EEENS5_IJNSA_ILi0EEESS_SS_EEEEENS5_IJNS4_10UnderscoreESV_SV_EEEEENS4_13SM90_TMA_LOADENS4_14ComposedLayoutINS4_7SwizzleILi2ELi4ELi3EEENS4_18smem_ptr_flag_bitsILi8EEENSQ_INS5_IJNSA_ILi8EEESG_EEENS5_IJSG_SC_EEEEEEEvNS4_8identityENS4_23SM90_TMA_LOAD_MULTICASTES18_vS19_EENS_8epilogue10collective6detail29Sm90TmaWarpSpecializedAdapterINS1D_15DefaultEpilogueIaSJ_SJ_NS1C_6thread17LinearCombinationIaLi1EiiLNS1H_9ScaleType4KindE0ELNS_15FloatRoundStyleE2EaEENS1_15EpilogueDefaultEEEEEvvEEEEvNT_6ParamsE,"",@"SHT_CUDA_INFO"
	.sectionflags	@""
	.align	4


	//----- nvinfo : EIATTR_CUDA_API_VERSION
	.align		4
        /*0000*/ 	.byte	0x04, 0x37
        /*0002*/ 	.short	(.L_21 - .L_20)
.L_20:
        /*0004*/ 	.word	0x00000082


	//----- nvinfo : EIATTR_KPARAM_INFO
	.align		4
.L_21:
        /*0008*/ 	.byte	0x04, 0x17
        /*000a*/ 	.short	(.L_23 - .L_22)
.L_22:
        /*000c*/ 	.word	0x00000000
        /*0010*/ 	.short	0x0000
        /*0012*/ 	.short	0x0070
        /*0014*/ 	.byte	0x00, 0xf0, 0x01, 0x10


	//----- nvinfo : EIATTR_SPARSE_MMA_MASK
	.align		4
.L_23:
        /*0018*/ 	.byte	0x03, 0x50
        /*001a*/ 	.short	0x0000


	//----- nvinfo : EIATTR_MAXREG_COUNT
	.align		4
        /*001c*/ 	.byte	0x03, 0x1b
        /*001e*/ 	.short	0x00a8


	//----- nvinfo : EIATTR_NUM_BARRIERS
	.align		4
        /*0020*/ 	.byte	0x02, 0x4c
        /*0022*/ 	.byte	0x01
	.zero		1


	//----- nvinfo : EIATTR_EXTERNS
	.align		4
        /*0024*/ 	.byte	0x04, 0x0f
        /*0026*/ 	.short	(.L_25 - .L_24)


	//   ....[0]....
	.align		4
.L_24:
        /*0028*/ 	.word	index@(__assertfail)


	//----- nvinfo : EIATTR_ANNOTATIONS
	.align		4
.L_25:
        /*002c*/ 	.byte	0x04, 0x55
        /*002e*/ 	.short	(.L_27 - .L_26)


	//   ....[0]....
.L_26:
        /*0030*/ 	.word	0x00000001
        /*0034*/ 	.byte	0xa0, 0x0f, 0x00, 0x00, 0x01, 0x00, 0x00, 0x00, 0x90, 0x55, 0x00, 0x00, 0x01, 0x00, 0x00, 0x00
        /*0044*/ 	.byte	0x20, 0x62, 0x00, 0x00


	//----- nvinfo : EIATTR_MERCURY_ISA_VERSION
	.align		4
.L_27:
        /*0048*/ 	.byte	0x03, 0x5f
        /*004a*/ 	.short	0x0101


	//----- nvinfo : EIATTR_INT_WARP_WIDE_INSTR_OFFSETS
	.align		4
        /*004c*/ 	.byte	0x04, 0x31
        /*004e*/ 	.short	(.L_29 - .L_28)


	//   ....[0]....
.L_28:
        /*0050*/ 	.word	0x00000720


	//   ....[1]....
        /*0054*/ 	.word	0x00000750


	//   ....[2]....
        /*0058*/ 	.word	0x00000790


	//   ....[3]....
        /*005c*/ 	.word	0x000008c0


	//   ....[4]....
        /*0060*/ 	.word	0x000008d0


	//   ....[5]....
        /*0064*/ 	.word	0x000008e0


	//   ....[6]....
        /*0068*/ 	.word	0x00000980


	//   ....[7]....
        /*006c*/ 	.word	0x000009c0


	//   ....[8]....
        /*0070*/ 	.word	0x00002010


	//----- nvinfo : EIATTR_COOP_GROUP_MASK_REGIDS
	.align		4
.L_29:
        /*0074*/ 	.byte	0x04, 0x29
        /*0076*/ 	.short	(.L_31 - .L_30)


	//   ....[0]....
.L_30:
        /*0078*/ 	.word	0xffffffff


	//   ....[1]....
        /*007c*/ 	.word	0xffffffff


	//   ....[2]....
        /*0080*/ 	.word	0xffffffff


	//   ....[3]....
        /*0084*/ 	.word	0xffffffff


	//   ....[4]....
        /*0088*/ 	.word	0xffffffff


	//   ....[5]....
        /*008c*/ 	.word	0xffffffff


	//   ....[6]....
        /*0090*/ 	.word	0xffffffff


	//----- nvinfo : EIATTR_COOP_GROUP_INSTR_OFFSETS
	.align		4
.L_31:
        /*0094*/ 	.byte	0x04, 0x28
        /*0096*/ 	.short	(.L_33 - .L_32)


	//   ....[0]....
.L_32:
        /*0098*/ 	.word	0x00000070


	//   ....[1]....
        /*009c*/ 	.word	0x00000080


	//   ....[2]....
        /*00a0*/ 	.word	0x00000140


	//   ....[3]....
        /*00a4*/ 	.word	0x000004e0


	//   ....[4]....
        /*00a8*/ 	.word	0x00000520


	//   ....[5]....
        /*00ac*/ 	.word	0x00000900


	//   ....[6]....
        /*00b0*/ 	.word	0x00000b40


	//----- nvinfo : EIATTR_REG_RECONFIG
	.align		4
.L_33:
        /*00b4*/ 	.byte	0x01, 0x54
	.zero		2


	//----- nvinfo : EIATTR_SYSCALL_OFFSETS
	.align		4
        /*00b8*/ 	.byte	0x04, 0x46
        /*00ba*/ 	.short	(.L_35 - .L_34)


	//   ....[0]....
.L_34:
        /*00bc*/ 	.word	0x00001a40


	//----- nvinfo : EIATTR_MBARRIER_INSTR_OFFSETS
	.align		4
.L_35:
        /*00c0*/ 	.byte	0x04, 0x39
        /*00c2*/ 	.short	(.L_37 - .L_36)


	//   ....[0]....
.L_36:
        /*00c4*/ 	.word	0x00000280
        /*00c8*/ 	.word	0x000000ff
        /*00cc*/ 	.word	0x00000000
        /*00d0*/ 	.short	0x0100
        /*00d2*/ 	.byte	0x08
	.zero		1


	//   ....[1]....
        /*00d4*/ 	.word	0x00000290
        /*00d8*/ 	.word	0x000000ff
        /*00dc*/ 	.word	0x00000090
        /*00e0*/ 	.short	0x0100
        /*00e2*/ 	.byte	0x08
	.zero		1


	//   ....[2]....
        /*00e4*/ 	.word	0x000002a0
        /*00e8*/ 	.word	0x000000ff
        /*00ec*/ 	.word	0x00000008
        /*00f0*/ 	.short	0x0100
        /*00f2*/ 	.byte	0x08
	.zero		1


	//   ....[3]....
        /*00f4*/ 	.word	0x000002b0
        /*00f8*/ 	.word	0x000000ff
        /*00fc*/ 	.word	0x00000098
        /*0100*/ 	.short	0x0100
        /*0102*/ 	.byte	0x08
	.zero		1


	//   ....[4]....
        /*0104*/ 	.word	0x000002c0
        /*0108*/ 	.word	0x000000ff
        /*010c*/ 	.word	0x00000010
        /*0110*/ 	.short	0x0100
        /*0112*/ 	.byte	0x08
	.zero		1


	//   ....[5]....
        /*0114*/ 	.word	0x000002d0
        /*0118*/ 	.word	0x000000ff
        /*011c*/ 	.word	0x000000a0
        /*0120*/ 	.short	0x0100
        /*0122*/ 	.byte	0x08
	.zero		1


	//   ....[6]....
        /*0124*/ 	.word	0x000002e0
        /*0128*/ 	.word	0x000000ff
        /*012c*/ 	.word	0x00000018
        /*0130*/ 	.short	0x0100
        /*0132*/ 	.byte	0x08
	.zero		1


	//   ....[7]....
        /*0134*/ 	.word	0x000002f0
        /*0138*/ 	.word	0x000000ff
        /*013c*/ 	.word	0x000000a8
        /*0140*/ 	.short	0x0100
        /*0142*/ 	.byte	0x08
	.zero		1


	//   ....[8]....
        /*0144*/ 	.word	0x00000300
        /*0148*/ 	.word	0x000000ff
        /*014c*/ 	.word	0x00000020
        /*0150*/ 	.short	0x0100
        /*0152*/ 	.byte	0x08
	.zero		1


	//   ....[9]....
        /*0154*/ 	.word	0x00000310
        /*0158*/ 	.word	0x000000ff
        /*015c*/ 	.word	0x000000b0
        /*0160*/ 	.short	0x0100
        /*0162*/ 	.byte	0x08
	.zero		1


	//   ....[10]....
        /*0164*/ 	.word	0x00000320
        /*0168*/ 	.word	0x000000ff
        /*016c*/ 	.word	0x00000028
        /*0170*/ 	.short	0x0100
        /*0172*/ 	.byte	0x08
	.zero		1


	//   ....[11]....
        /*0174*/ 	.word	0x00000330
        /*0178*/ 	.word	0x000000ff
        /*017c*/ 	.word	0x000000b8
        /*0180*/ 	.short	0x0100
        /*0182*/ 	.byte	0x08
	.zero		1


	//   ....[12]....
        /*0184*/ 	.word	0x00000340
        /*0188*/ 	.word	0x000000ff
        /*018c*/ 	.word	0x00000030
        /*0190*/ 	.short	0x0100
        /*0192*/ 	.byte	0x08
	.zero		1


	//   ....[13]....
        /*0194*/ 	.word	0x00000350
        /*0198*/ 	.word	0x000000ff
        /*019c*/ 	.word	0x000000c0
        /*01a0*/ 	.short	0x0100
        /*01a2*/ 	.byte	0x08
	.zero		1


	//   ....[14]....
        /*01a4*/ 	.word	0x00000360
        /*01a8*/ 	.word	0x000000ff
        /*01ac*/ 	.word	0x00000038
        /*01b0*/ 	.short	0x0100
        /*01b2*/ 	.byte	0x08
	.zero		1


	//   ....[15]....
        /*01b4*/ 	.word	0x00000370
        /*01b8*/ 	.word	0x000000ff
        /*01bc*/ 	.word	0x000000c8
        /*01c0*/ 	.short	0x0100
        /*01c2*/ 	.byte	0x08
	.zero		1


	//   ....[16]....
        /*01c4*/ 	.word	0x00000380
        /*01c8*/ 	.word	0x000000ff
        /*01cc*/ 	.word	0x00000040
        /*01d0*/ 	.short	0x0100
        /*01d2*/ 	.byte	0x08
	.zero		1


	//   ....[17]....
        /*01d4*/ 	.word	0x00000390
        /*01d8*/ 	.word	0x000000ff
        /*01dc*/ 	.word	0x000000d0
        /*01e0*/ 	.short	0x0100
        /*01e2*/ 	.byte	0x08
	.zero		1


	//   ....[18]....
        /*01e4*/ 	.word	0x000003a0
        /*01e8*/ 	.word	0x000000ff
        /*01ec*/ 	.word	0x00000048
        /*01f0*/ 	.short	0x0100
        /*01f2*/ 	.byte	0x08
	.zero		1


	//   ....[19]....
        /*01f4*/ 	.word	0x000003b0
        /*01f8*/ 	.word	0x000000ff
        /*01fc*/ 	.word	0x000000d8
        /*0200*/ 	.short	0x0100
        /*0202*/ 	.byte	0x08
	.zero		1


	//   ....[20]....
        /*0204*/ 	.word	0x000003c0
        /*0208*/ 	.word	0x000000ff
        /*020c*/ 	.word	0x00000050
        /*0210*/ 	.short	0x0100
        /*0212*/ 	.byte	0x08
	.zero		1


	//   ....[21]....
        /*0214*/ 	.word	0x000003d0
        /*0218*/ 	.word	0x000000ff
        /*021c*/ 	.word	0x000000e0
        /*0220*/ 	.short	0x0100
        /*0222*/ 	.byte	0x08
	.zero		1


	//   ....[22]....
        /*0224*/ 	.word	0x000003e0
        /*0228*/ 	.word	0x000000ff
        /*022c*/ 	.word	0x00000058
        /*0230*/ 	.short	0x0100
        /*0232*/ 	.byte	0x08
	.zero		1


	//   ....[23]....
        /*0234*/ 	.word	0x000003f0
        /*0238*/ 	.word	0x000000ff
        /*023c*/ 	.word	0x000000e8
        /*0240*/ 	.short	0x0100
        /*0242*/ 	.byte	0x08
	.zero		1


	//   ....[24]....
        /*0244*/ 	.word	0x00000400
        /*0248*/ 	.word	0x000000ff
        /*024c*/ 	.word	0x00000060
        /*0250*/ 	.short	0x0100
        /*0252*/ 	.byte	0x08
	.zero		1


	//   ....[25]....
        /*0254*/ 	.word	0x00000410
        /*0258*/ 	.word	0x000000ff
        /*025c*/ 	.word	0x000000f0
        /*0260*/ 	.short	0x0100
        /*0262*/ 	.byte	0x08
	.zero		1


	//   ....[26]....
        /*0264*/ 	.word	0x00000420
        /*0268*/ 	.word	0x000000ff
        /*026c*/ 	.word	0x00000068
        /*0270*/ 	.short	0x0100
        /*0272*/ 	.byte	0x08
	.zero		1


	//   ....[27]....
        /*0274*/ 	.word	0x00000430
        /*0278*/ 	.word	0x000000ff
        /*027c*/ 	.word	0x000000f8
        /*0280*/ 	.short	0x0100
        /*0282*/ 	.byte	0x08
	.zero		1


	//   ....[28]....
        /*0284*/ 	.word	0x00000440
        /*0288*/ 	.word	0x000000ff
        /*028c*/ 	.word	0x00000070
        /*0290*/ 	.short	0x0100
        /*0292*/ 	.byte	0x08
	.zero		1


	//   ....[29]....
        /*0294*/ 	.word	0x00000450
        /*0298*/ 	.word	0x000000ff
        /*029c*/ 	.word	0x00000100
        /*02a0*/ 	.short	0x0100
        /*02a2*/ 	.byte	0x08
	.zero		1


	//   ....[30]....
        /*02a4*/ 	.word	0x00000460
        /*02a8*/ 	.word	0x000000ff
        /*02ac*/ 	.word	0x00000078
        /*02b0*/ 	.short	0x0100
        /*02b2*/ 	.byte	0x08
	.zero		1


	//   ....[31]....
        /*02b4*/ 	.word	0x00000470
        /*02b8*/ 	.word	0x000000ff
        /*02bc*/ 	.word	0x00000108
        /*02c0*/ 	.short	0x0100
        /*02c2*/ 	.byte	0x08
	.zero		1


	//   ....[32]....
        /*02c4*/ 	.word	0x00000480
        /*02c8*/ 	.word	0x000000ff
        /*02cc*/ 	.word	0x00000080
        /*02d0*/ 	.short	0x0100
        /*02d2*/ 	.byte	0x08
	.zero		1


	//   ....[33]....
        /*02d4*/ 	.word	0x00000490
        /*02d8*/ 	.word	0x000000ff
        /*02dc*/ 	.word	0x00000110
        /*02e0*/ 	.short	0x0100
        /*02e2*/ 	.byte	0x08
	.zero		1


	//   ....[34]....
        /*02e4*/ 	.word	0x000004a0
        /*02e8*/ 	.word	0x000000ff
        /*02ec*/ 	.word	0x00000088
        /*02f0*/ 	.short	0x0100
        /*02f2*/ 	.byte	0x08
	.zero		1


	//   ....[35]....
        /*02f4*/ 	.word	0x000004b0
        /*02f8*/ 	.word	0x000000ff
        /*02fc*/ 	.word	0x00000118
        /*0300*/ 	.short	0x0100
        /*0302*/ 	.byte	0x08
	.zero		1


	//   ....[36]....
        /*0304*/ 	.word	0x000009f0
        /*0308*/ 	.word	0x000000ff
        /*030c*/ 	.word	0x00000150
        /*0310*/ 	.short	0x0100
        /*0312*/ 	.byte	0x08
	.zero		1


	//   ....[37]....
        /*0314*/ 	.word	0x00000a80
        /*0318*/ 	.word	0x000000ff
        /*031c*/ 	.word	0x00000158
        /*0320*/ 	.short	0x0100
        /*0322*/ 	.byte	0x08
	.zero		1


	//   ....[38]....
        /*0324*/ 	.word	0x00000ac0
        /*0328*/ 	.word	0x000000ff
        /*032c*/ 	.word	0x00000130
        /*0330*/ 	.short	0x0100
        /*0332*/ 	.byte	0x09
	.zero		1


	//   ....[39]....
        /*0334*/ 	.word	0x00000ad0
        /*0338*/ 	.word	0x000000ff
        /*033c*/ 	.word	0x00000138
        /*0340*/ 	.short	0x0100
        /*0342*/ 	.byte	0x09
	.zero		1


	//   ....[40]....
        /*0344*/ 	.word	0x00000ae0
        /*0348*/ 	.word	0x000000ff
        /*034c*/ 	.word	0x00000140
        /*0350*/ 	.short	0x0100
        /*0352*/ 	.byte	0x09
	.zero		1


	//   ....[41]....
        /*0354*/ 	.word	0x00000af0
        /*0358*/ 	.word	0x000000ff
        /*035c*/ 	.word	0x00000148
        /*0360*/ 	.short	0x0100
        /*0362*/ 	.byte	0x09
	.zero		1


	//   ....[42]....
        /*0364*/ 	.word	0x00001920
        /*0368*/ 	.word	0x0000005f
        /*036c*/ 	.word	0x00000000
        /*0370*/ 	.short	0x010a
        /*0372*/ 	.byte	0x2a
	.zero		1


	//   ....[43]....
        /*0374*/ 	.word	0x00001ad0
        /*0378*/ 	.word	0x00000003
        /*037c*/ 	.word	0x00000000
        /*0380*/ 	.short	0x010a
        /*0382*/ 	.byte	0x3f
	.zero		1


	//   ....[44]....
        /*0384*/ 	.word	0x00001b10
        /*0388*/ 	.word	0x00000003
        /*038c*/ 	.word	0x00000000
        /*0390*/ 	.short	0x010a
        /*0392*/ 	.byte	0x3f
	.zero		1


	//   ....[45]....
        /*0394*/ 	.word	0x00001d10
        /*0398*/ 	.word	0x000000ff
        /*039c*/ 	.word	0x00000000
        /*03a0*/ 	.short	0x010a
        /*03a2*/ 	.byte	0x04
	.zero		1


	//   ....[46]....
        /*03a4*/ 	.word	0x00001d50
        /*03a8*/ 	.word	0x000000ff
        /*03ac*/ 	.word	0x00000000
        /*03b0*/ 	.short	0x010a
        /*03b2*/ 	.byte	0x04
	.zero		1


	//   ....[47]....
        /*03b4*/ 	.word	0x00001eb0
        /*03b8*/ 	.word	0x00000005
        /*03bc*/ 	.word	0x00000000
        /*03c0*/ 	.short	0x0101
        /*03c2*/ 	.byte	0x3f
	.zero		1


	//   ....[48]....
        /*03c4*/ 	.word	0x00001fb0
        /*03c8*/ 	.word	0x00000060
        /*03cc*/ 	.word	0x00000000
        /*03d0*/ 	.short	0x0101
        /*03d2*/ 	.byte	0x2f
	.zero		1


	//   ....[49]....
        /*03d4*/ 	.word	0x000020b0
        /*03d8*/ 	.word	0x00000003
        /*03dc*/ 	.word	0x00000000
        /*03e0*/ 	.short	0x0101
        /*03e2*/ 	.byte	0x3f
	.zero		1


	//   ....[50]....
        /*03e4*/ 	.word	0x00002170
        /*03e8*/ 	.word	0x0000005f
        /*03ec*/ 	.word	0x00000010
        /*03f0*/ 	.short	0x010a
        /*03f2*/ 	.byte	0x2a
	.zero		1


	//   ....[51]....
        /*03f4*/ 	.word	0x000055b0
        /*03f8*/ 	.word	0x00000062
        /*03fc*/ 	.word	0x00000000
        /*0400*/ 	.short	0x0101
        /*0402*/ 	.byte	0x2f
	.zero		1


	//   ....[52]....
        /*0404*/ 	.word	0x00005f70
        /*0408*/ 	.word	0x0000000c
        /*040c*/ 	.word	0x00000090
        /*0410*/ 	.short	0x010a
        /*0412*/ 	.byte	0x3f
	.zero		1


	//   ....[53]....
        /*0414*/ 	.word	0x00006330
        /*0418*/ 	.word	0x00000004
        /*041c*/ 	.word	0x00000158
        /*0420*/ 	.short	0x0101
        /*0422*/ 	.byte	0x3f
	.zero		1


	//   ....[54]....
        /*0424*/ 	.word	0x00006ac0
        /*0428*/ 	.word	0x00000007
        /*042c*/ 	.word	0x00000000
        /*0430*/ 	.short	0x010a
        /*0432*/ 	.byte	0x3f
	.zero		1


	//   ....[55]....
        /*0434*/ 	.word	0x00006b40
        /*0438*/ 	.word	0x00000009
        /*043c*/ 	.word	0x00000000
        /*0440*/ 	.short	0x010a
        /*0442*/ 	.byte	0x3f
	.zero		1


	//   ....[56]....
        /*0444*/ 	.word	0x00006bd0
        /*0448*/ 	.word	0x00000006
        /*044c*/ 	.word	0x00000000
        /*0450*/ 	.short	0x010a
        /*0452*/ 	.byte	0x3f
	.zero		1


	//   ....[57]....
        /*0454*/ 	.word	0x00006c60
        /*0458*/ 	.word	0x00000009
        /*045c*/ 	.word	0x00000000
        /*0460*/ 	.short	0x010a
        /*0462*/ 	.byte	0x3f
	.zero		1


	//   ....[58]....
        /*0464*/ 	.word	0x00006cf0
        /*0468*/ 	.word	0x00000006
        /*046c*/ 	.word	0x00000000
        /*0470*/ 	.short	0x010a
        /*0472*/ 	.byte	0x3f
	.zero		1


	//   ....[59]....
        /*0474*/ 	.word	0x00006d80
        /*0478*/ 	.word	0x00000009
        /*047c*/ 	.word	0x00000000
        /*0480*/ 	.short	0x010a
        /*0482*/ 	.byte	0x3f
	.zero		1


	//   ....[60]....
        /*0484*/ 	.word	0x00006e10
        /*0488*/ 	.word	0x00000006
        /*048c*/ 	.word	0x00000000
        /*0490*/ 	.short	0x010a
        /*0492*/ 	.byte	0x3f
	.zero		1


	//   ....[61]....
        /*0494*/ 	.word	0x00006ea0
        /*0498*/ 	.word	0x00000009
        /*049c*/ 	.word	0x00000000
        /*04a0*/ 	.short	0x010a
        /*04a2*/ 	.byte	0x3f
	.zero		1


	//   ....[62]....
        /*04a4*/ 	.word	0x00006f30
        /*04a8*/ 	.word	0x00000006
        /*04ac*/ 	.word	0x00000000
        /*04b0*/ 	.short	0x010a
        /*04b2*/ 	.byte	0x3f
	.zero		1


	//   ....[63]....
        /*04b4*/ 	.word	0x00006fc0
        /*04b8*/ 	.word	0x00000009
        /*04bc*/ 	.word	0x00000000
        /*04c0*/ 	.short	0x010a
        /*04c2*/ 	.byte	0x3f
	.zero		1


	//   ....[64]....
        /*04c4*/ 	.word	0x00007050
        /*04c8*/ 	.word	0x00000006
        /*04cc*/ 	.word	0x00000000
        /*04d0*/ 	.short	0x010a
        /*04d2*/ 	.byte	0x3f
	.zero		1


	//   ....[65]....
        /*04d4*/ 	.word	0x000070e0
        /*04d8*/ 	.word	0x00000009
        /*04dc*/ 	.word	0x00000000
        /*04e0*/ 	.short	0x010a
        /*04e2*/ 	.byte	0x3f
	.zero		1


	//   ....[66]....
        /*04e4*/ 	.word	0x00007170
        /*04e8*/ 	.word	0x00000006
        /*04ec*/ 	.word	0x00000000
        /*04f0*/ 	.short	0x010a
        /*04f2*/ 	.byte	0x3f
	.zero		1


	//   ....[67]....
        /*04f4*/ 	.word	0x00007200
        /*04f8*/ 	.word	0x00000009
        /*04fc*/ 	.word	0x00000000
        /*0500*/ 	.short	0x010a
        /*0502*/ 	.byte	0x3f
	.zero		1


	//   ....[68]....
        /*0504*/ 	.word	0x00007290
        /*0508*/ 	.word	0x00000006
        /*050c*/ 	.word	0x00000000
        /*0510*/ 	.short	0x010a
        /*0512*/ 	.byte	0x3f
	.zero		1


	//   ....[69]....
        /*0514*/ 	.word	0x00007320
        /*0518*/ 	.word	0x00000009
        /*051c*/ 	.word	0x00000000
        /*0520*/ 	.short	0x010a
        /*0522*/ 	.byte	0x3f
	.zero		1


	//   ....[70]....
        /*0524*/ 	.word	0x000073b0
        /*0528*/ 	.word	0x00000006
        /*052c*/ 	.word	0x00000000
        /*0530*/ 	.short	0x010a
        /*0532*/ 	.byte	0x3f
	.zero		1


	//   ....[71]....
        /*0534*/ 	.word	0x00007440
        /*0538*/ 	.word	0x00000003
        /*053c*/ 	.word	0x00000000
        /*0540*/ 	.short	0x010a
        /*0542*/ 	.byte	0x3f
	.zero		1


	//   ....[72]....
        /*0544*/ 	.word	0x000074a0
        /*0548*/ 	.word	0x00000061
        /*054c*/ 	.word	0x00000000
        /*0550*/ 	.short	0x010a
        /*0552*/ 	.byte	0x3f
	.zero		1


	//   ....[73]....
        /*0554*/ 	.word	0x000074f0
        /*0558*/ 	.word	0x00000003
        /*055c*/ 	.word	0x00000000
        /*0560*/ 	.short	0x010a
        /*0562*/ 	.byte	0x3f
	.zero		1


	//   ....[74]....
        /*0564*/ 	.word	0x00007550
        /*0568*/ 	.word	0x00000005
        /*056c*/ 	.word	0x00000000
        /*0570*/ 	.short	0x010a
        /*0572*/ 	.byte	0x3f
	.zero		1


	//   ....[75]....
        /*0574*/ 	.word	0x000075a0
        /*0578*/ 	.word	0x00000061
        /*057c*/ 	.word	0x00000010
        /*0580*/ 	.short	0x010a
        /*0582*/ 	.byte	0x3f
	.zero		1


	//   ....[76]....
        /*0584*/ 	.word	0x00007670
        /*0588*/ 	.word	0x0000000c
        /*058c*/ 	.word	0x00000090
        /*0590*/ 	.short	0x010a
        /*0592*/ 	.byte	0x3f
	.zero		1


	//   ....[77]....
        /*0594*/ 	.word	0x00007740
        /*0598*/ 	.word	0x00000007
        /*059c*/ 	.word	0x00000000
        /*05a0*/ 	.short	0x010a
        /*05a2*/ 	.byte	0x3f
	.zero		1


	//   ....[78]....
        /*05a4*/ 	.word	0x00007790
        /*05a8*/ 	.word	0x00000009
        /*05ac*/ 	.word	0x00000000
        /*05b0*/ 	.short	0x010a
        /*05b2*/ 	.byte	0x3f
	.zero		1


	//   ....[79]....
        /*05b4*/ 	.word	0x000077e0
        /*05b8*/ 	.word	0x00000006
        /*05bc*/ 	.word	0x00000000
        /*05c0*/ 	.short	0x010a
        /*05c2*/ 	.byte	0x3f
	.zero		1


	//   ....[80]....
        /*05c4*/ 	.word	0x00007830
        /*05c8*/ 	.word	0x00000009
        /*05cc*/ 	.word	0x00000000
        /*05d0*/ 	.short	0x010a
        /*05d2*/ 	.byte	0x3f
	.zero		1


	//   ....[81]....
        /*05d4*/ 	.word	0x00007880
        /*05d8*/ 	.word	0x00000006
        /*05dc*/ 	.word	0x00000000
        /*05e0*/ 	.short	0x010a
        /*05e2*/ 	.byte	0x3f
	.zero		1


	//   ....[82]....
        /*05e4*/ 	.word	0x000078d0
        /*05e8*/ 	.word	0x00000009
        /*05ec*/ 	.word	0x00000000
        /*05f0*/ 	.short	0x010a
        /*05f2*/ 	.byte	0x3f
	.zero		1


	//   ....[83]....
        /*05f4*/ 	.word	0x00007920
        /*05f8*/ 	.word	0x00000006
        /*05fc*/ 	.word	0x00000000
        /*0600*/ 	.short	0x010a
        /*0602*/ 	.byte	0x3f
	.zero		1


	//   ....[84]....
        /*0604*/ 	.word	0x00007970
        /*0608*/ 	.word	0x00000009
        /*060c*/ 	.word	0x00000000
        /*0610*/ 	.short	0x010a
        /*0612*/ 	.byte	0x3f
	.zero		1


	//   ....[85]....
        /*0614*/ 	.word	0x000079c0
        /*0618*/ 	.word	0x00000006
        /*061c*/ 	.word	0x00000000
        /*0620*/ 	.short	0x010a
        /*0622*/ 	.byte	0x3f
	.zero		1


	//   ....[86]....
        /*0624*/ 	.word	0x00007a10
        /*0628*/ 	.word	0x00000009
        /*062c*/ 	.word	0x00000000
        /*0630*/ 	.short	0x010a
        /*0632*/ 	.byte	0x3f
	.zero		1


	//   ....[87]....
        /*0634*/ 	.word	0x00007a60
        /*0638*/ 	.word	0x00000006
        /*063c*/ 	.word	0x00000000
        /*0640*/ 	.short	0x010a
        /*0642*/ 	.byte	0x3f
	.zero		1


	//   ....[88]....
        /*0644*/ 	.word	0x00007ab0
        /*0648*/ 	.word	0x00000009
        /*064c*/ 	.word	0x00000000
        /*0650*/ 	.short	0x010a
        /*0652*/ 	.byte	0x3f
	.zero		1


	//   ....[89]....
        /*0654*/ 	.word	0x00007b00
        /*0658*/ 	.word	0x00000006
        /*065c*/ 	.word	0x00000000
        /*0660*/ 	.short	0x010a
        /*0662*/ 	.byte	0x3f
	.zero		1


	//   ....[90]....
        /*0664*/ 	.word	0x00007b50
        /*0668*/ 	.word	0x00000009
        /*066c*/ 	.word	0x00000000
        /*0670*/ 	.short	0x010a
        /*0672*/ 	.byte	0x3f
	.zero		1


	//   ....[91]....
        /*0674*/ 	.word	0x00007ba0
        /*0678*/ 	.word	0x00000006
        /*067c*/ 	.word	0x00000000
        /*0680*/ 	.short	0x010a
        /*0682*/ 	.byte	0x3f
	.zero		1


	//   ....[92]....
        /*0684*/ 	.word	0x00007bf0
        /*0688*/ 	.word	0x00000009
        /*068c*/ 	.word	0x00000000
        /*0690*/ 	.short	0x010a
        /*0692*/ 	.byte	0x3f
	.zero		1


	//   ....[93]....
        /*0694*/ 	.word	0x00007c40
        /*0698*/ 	.word	0x00000006
        /*069c*/ 	.word	0x00000000
        /*06a0*/ 	.short	0x010a
        /*06a2*/ 	.byte	0x3f
	.zero		1


	//----- nvinfo : EIATTR_NUM_MBARRIERS
	.align		4
.L_37:
        /*06a4*/ 	.byte	0x03, 0x38
        /*06a6*/ 	.short	0x002a


	//----- nvinfo : EIATTR_EXIT_INSTR_OFFSETS
	.align		4
        /*06a8*/ 	.byte	0x04, 0x1c
        /*06aa*/ 	.short	(.L_39 - .L_38)


	//   ....[0]....
.L_38:
        /*06ac*/ 	.word	0x000015e0


	//   ....[1]....
        /*06b0*/ 	.word	0x00001640


	//   ....[2]....
        /*06b4*/ 	.word	0x00005c40


	//   ....[3]....
        /*06b8*/ 	.word	0x00005c70


	//   ....[4]....
        /*06bc*/ 	.word	0x00007490


	//----- nvinfo : EIATTR_MAX_THREADS
	.align		4
.L_39:
        /*06c0*/ 	.byte	0x04, 0x05
        /*06c2*/ 	.short	(.L_41 - .L_40)
.L_40:
        /*06c4*/ 	.word	0x00000180
        /*06c8*/ 	.word	0x00000001
        /*06cc*/ 	.word	0x00000001


	//----- nvinfo : EIATTR_CRS_STACK_SIZE
	.align		4
.L_41:
        /*06d0*/ 	.byte	0x04, 0x1e
        /*06d2*/ 	.short	(.L_43 - .L_42)
.L_42:
        /*06d4*/ 	.word	0x00000000


	//----- nvinfo : EIATTR_CBANK_PARAM_SIZE
	.align		4
.L_43:
        /*06d8*/ 	.byte	0x03, 0x19
        /*06da*/ 	.short	0x0470


	//----- nvinfo : EIATTR_PARAM_CBANK
	.align		4
        /*06dc*/ 	.byte	0x04, 0x0a
        /*06de*/ 	.short	(.L_45 - .L_44)
	.align		4
.L_44:
        /*06e0*/ 	.word	index@(.nv.constant0._ZN7cutlass13device_kernelINS_4gemm6kernel13GemmUniversalIN4cute5tupleIJiiiiEEENS1_10collective13CollectiveMmaINS1_34MainloopSm90TmaGmmaWarpSpecializedILi18ENS5_IJNS4_1CILi2EEENSA_ILi1EEESC_EEENS1_32KernelTmaWarpSpecializedPingpongEEENS5_IJNSA_ILi64EEENSA_ILi128EEESG_EEEaNS5_IJlSC_lEEEaSJ_NS4_8TiledMMAINS4_8MMA_AtomIJNS4_4SM904GMMA27MMA_64x128x32_S32S8S8_SS_TNEEEENS4_6LayoutINS5_IJSC_SC_SC_EEENS5_IJNSA_ILi0EEESS_SS_EEEEENS5_IJNS4_10UnderscoreESV_SV_EEEEENS4_13SM90_TMA_LOADENS4_14ComposedLayoutINS4_7SwizzleILi2ELi4ELi3EEENS4_18smem_ptr_flag_bitsILi8EEENSQ_INS5_IJNSA_ILi8EEESG_EEENS5_IJSG_SC_EEEEEEEvNS4_8identityENS4_23SM90_TMA_LOAD_MULTICASTES18_vS19_EENS_8epilogue10collective6detail29Sm90TmaWarpSpecializedAdapterINS1D_15DefaultEpilogueIaSJ_SJ_NS1C_6thread17LinearCombinationIaLi1EiiLNS1H_9ScaleType4KindE0ELNS_15FloatRoundStyleE2EaEENS1_15EpilogueDefaultEEEEEvvEEEEvNT_6ParamsE)
        /*06e4*/ 	.short	0x0210
        /*06e6*/ 	.short	0x0470


	//----- nvinfo : EIATTR_SW_WAR
	.align		4
.L_45:
        /*06e8*/ 	.byte	0x04, 0x36
        /*06ea*/ 	.short	(.L_47 - .L_46)
.L_46:
        /*06ec*/ 	.word	0x00000008
.L_47:


//--------------------- .nv.callgraph             --------------------------
	.section	.nv.callgraph,"",@"SHT_CUDA_CALLGRAPH"
	.align	4
	.sectionentsize	8
	.align		4
        /*0000*/ 	.word	0x00000000
	.align		4
        /*0004*/ 	.word	0xffffffff
	.align		4
        /*0008*/ 	.word	index@(_ZN7cutlass13device_kernelINS_4gemm6kernel13GemmUniversalIN4cute5tupleIJiiiiEEENS1_10collective13CollectiveMmaINS1_34MainloopSm90TmaGmmaWarpSpecializedILi18ENS5_IJNS4_1CILi2EEENSA_ILi1EEESC_EEENS1_32KernelTmaWarpSpecializedPingpongEEENS5_IJNSA_ILi64EEENSA_ILi128EEESG_EEEaNS5_IJlSC_lEEEaSJ_NS4_8TiledMMAINS4_8MMA_AtomIJNS4_4SM904GMMA27MMA_64x128x32_S32S8S8_SS_TNEEEENS4_6LayoutINS5_IJSC_SC_SC_EEENS5_IJNSA_ILi0EEESS_SS_EEEEENS5_IJNS4_10UnderscoreESV_SV_EEEEENS4_13SM90_TMA_LOADENS4_14ComposedLayoutINS4_7SwizzleILi2ELi4ELi3EEENS4_18smem_ptr_flag_bitsILi8EEENSQ_INS5_IJNSA_ILi8EEESG_EEENS5_IJSG_SC_EEEEEEEvNS4_8identityENS4_23SM90_TMA_LOAD_MULTICASTES18_vS19_EENS_8epilogue10collective6detail29Sm90TmaWarpSpecializedAdapterINS1D_15DefaultEpilogueIaSJ_SJ_NS1C_6thread17LinearCombinationIaLi1EiiLNS1H_9ScaleType4KindE0ELNS_15FloatRoundStyleE2EaEENS1_15EpilogueDefaultEEEEEvvEEEEvNT_6ParamsE)
	.align		4
        /*000c*/ 	.word	index@(__assertfail)
	.align		4
        /*0010*/ 	.word	0x00000000
	.align		4
        /*0014*/ 	.word	0xfffffffe
	.align		4
        /*0018*/ 	.word	0x00000000
	.align		4
        /*001c*/ 	.word	0xfffffffd
	.align		4
        /*0020*/ 	.word	0x00000000
	.align		4
        /*0024*/ 	.word	0xfffffffc


//--------------------- .nv.constant4             --------------------------
	.section	.nv.constant4,"a",@progbits
	.align	8
	.align		8
.nv.constant4:
        /*0000*/ 	.dword	__assertfail
	.align		8
        /*0008*/ 	.dword	__unnamed_1
	.align		8
        /*0010*/ 	.dword	_ZN39_INTERNAL_64f27051_4_k_cu_7831a7e1_52094cuda3std3__45__cpo5beginE
	.align		8
        /*0018*/ 	.dword	_ZN39_INTERNAL_64f27051_4_k_cu_7831a7e1_52094cuda3std3__45__cpo3endE
	.align		8
        /*0020*/ 	.dword	_ZN39_INTERNAL_64f27051_4_k_cu_7831a7e1_52094cuda3std3__45__cpo6cbeginE
	.align		8
        /*0028*/ 	.dword	_ZN39_INTERNAL_64f27051_4_k_cu_7831a7e1_52094cuda3std3__45__cpo4cendE
	.align		8
        /*0030*/ 	.dword	_ZN39_INTERNAL_64f27051_4_k_cu_7831a7e1_52094cuda3std3__441_GLOBAL__N__64f27051_4_k_cu_7831a7e1_52096ignoreE
	.align		8
        /*0038*/ 	.dword	_ZN39_INTERNAL_64f27051_4_k_cu_7831a7e1_52094cuda3std3__419piecewise_constructE
	.align		8
        /*0040*/ 	.dword	_ZN39_INTERNAL_64f27051_4_k_cu_7831a7e1_52094cuda3std3__48in_placeE
	.align		8
        /*0048*/ 	.dword	_ZN39_INTERNAL_64f27051_4_k_cu_7831a7e1_52094cuda3std6ranges3__45__cpo4swapE
	.align		8
        /*0050*/ 	.dword	_ZN39_INTERNAL_64f27051_4_k_cu_7831a7e1_52094cuda3std6ranges3__45__cpo9iter_moveE
	.align		8
        /*0058*/ 	.dword	_ZN39_INTERNAL_64f27051_4_k_cu_7831a7e1_52094cute7productE
	.align		8
        /*0060*/ 	.dword	_ZN39_INTERNAL_64f27051_4_k_cu_7831a7e1_52094cute1_E
	.align		8
        /*0068*/ 	.dword	$str$22
	.align		8
        /*0070*/ 	.dword	$str$23


//--------------------- .text._ZN7cutlass13device_kernelINS_4gemm6kernel13GemmUniversalIN4cute5tupleIJiiiiEEENS1_10collective13CollectiveMmaINS1_34MainloopSm90TmaGmmaWarpSpecializedILi18ENS5_IJNS4_1CILi2EEENSA_ILi1EEESC_EEENS1_32KernelTmaWarpSpecializedPingpongEEENS5_IJNSA_ILi64EEENSA_ILi128EEESG_EEEaNS5_IJlSC_lEEEaSJ_NS4_8TiledMMAINS4_8MMA_AtomIJNS4_4SM904GMMA27MMA_64x128x32_S32S8S8_SS_TNEEEENS4_6LayoutINS5_IJSC_SC_SC_EEENS5_IJNSA_ILi0EEESS_SS_EEEEENS5_IJNS4_10UnderscoreESV_SV_EEEEENS4_13SM90_TMA_LOADENS4_14ComposedLayoutINS4_7SwizzleILi2ELi4ELi3EEENS4_18smem_ptr_flag_bitsILi8EEENSQ_INS5_IJNSA_ILi8EEESG_EEENS5_IJSG_SC_EEEEEEEvNS4_8identityENS4_23SM90_TMA_LOAD_MULTICASTES18_vS19_EENS_8epilogue10collective6detail29Sm90TmaWarpSpecializedAdapterINS1D_15DefaultEpilogueIaSJ_SJ_NS1C_6thread17LinearCombinationIaLi1EiiLNS1H_9ScaleType4KindE0ELNS_15FloatRoundStyleE2EaEENS1_15EpilogueDefaultEEEEEvvEEEEvNT_6ParamsE --------------------------
	.section	.text._ZN7cutlass13device_kernelINS_4gemm6kernel13GemmUniversalIN4cute5tupleIJiiiiEEENS1_10collective13CollectiveMmaINS1_34MainloopSm90TmaGmmaWarpSpecializedILi18ENS5_IJNS4_1CILi2EEENSA_ILi1EEESC_EEENS1_32KernelTmaWarpSpecializedPingpongEEENS5_IJNSA_ILi64EEENSA_ILi128EEESG_EEEaNS5_IJlSC_lEEEaSJ_NS4_8TiledMMAINS4_8MMA_AtomIJNS4_4SM904GMMA27MMA_64x128x32_S32S8S8_SS_TNEEEENS4_6LayoutINS5_IJSC_SC_SC_EEENS5_IJNSA_ILi0EEESS_SS_EEEEENS5_IJNS4_10UnderscoreESV_SV_EEEEENS4_13SM90_TMA_LOADENS4_14ComposedLayoutINS4_7SwizzleILi2ELi4ELi3EEENS4_18smem_ptr_flag_bitsILi8EEENSQ_INS5_IJNSA_ILi8EEESG_EEENS5_IJSG_SC_EEEEEEEvNS4_8identityENS4_23SM90_TMA_LOAD_MULTICASTES18_vS19_EENS_8epilogue10collective6detail29Sm90TmaWarpSpecializedAdapterINS1D_15DefaultEpilogueIaSJ_SJ_NS1C_6thread17LinearCombinationIaLi1EiiLNS1H_9ScaleType4KindE0ELNS_15FloatRoundStyleE2EaEENS1_15EpilogueDefaultEEEEEvvEEEEvNT_6ParamsE,"ax",@progbits
	.align	128
.text._ZN7cutlass13device_kernelINS_4gemm6kernel13GemmUniversalIN4cute5tupleIJiiiiEEENS1_10collective13CollectiveMmaINS1_34MainloopSm90TmaGmmaWarpSpecializedILi18ENS5_IJNS4_1CILi2EEENSA_ILi1EEESC_EEENS1_32KernelTmaWarpSpecializedPingpongEEENS5_IJNSA_ILi64EEENSA_ILi128EEESG_EEEaNS5_IJlSC_lEEEaSJ_NS4_8TiledMMAINS4_8MMA_AtomIJNS4_4SM904GMMA27MMA_64x128x32_S32S8S8_SS_TNEEEENS4_6LayoutINS5_IJSC_SC_SC_EEENS5_IJNSA_ILi0EEESS_SS_EEEEENS5_IJNS4_10UnderscoreESV_SV_EEEEENS4_13SM90_TMA_LOADENS4_14ComposedLayoutINS4_7SwizzleILi2ELi4ELi3EEENS4_18smem_ptr_flag_bitsILi8EEENSQ_INS5_IJNSA_ILi8EEESG_EEENS5_IJSG_SC_EEEEEEEvNS4_8identityENS4_23SM90_TMA_LOAD_MULTICASTES18_vS19_EENS_8epilogue10collective6detail29Sm90TmaWarpSpecializedAdapterINS1D_15DefaultEpilogueIaSJ_SJ_NS1C_6thread17LinearCombinationIaLi1EiiLNS1H_9ScaleType4KindE0ELNS_15FloatRoundStyleE2EaEENS1_15EpilogueDefaultEEEEEvvEEEEvNT_6ParamsE:
        .type           _ZN7cutlass13device_kernelINS_4gemm6kernel13GemmUniversalIN4cute5tupleIJiiiiEEENS1_10collective13CollectiveMmaINS1_34MainloopSm90TmaGmmaWarpSpecializedILi18ENS5_IJNS4_1CILi2EEENSA_ILi1EEESC_EEENS1_32KernelTmaWarpSpecializedPingpongEEENS5_IJNSA_ILi64EEENSA_ILi128EEESG_EEEaNS5_IJlSC_lEEEaSJ_NS4_8TiledMMAINS4_8MMA_AtomIJNS4_4SM904GMMA27MMA_64x128x32_S32S8S8_SS_TNEEEENS4_6LayoutINS5_IJSC_SC_SC_EEENS5_IJNSA_ILi0EEESS_SS_EEEEENS5_IJNS4_10UnderscoreESV_SV_EEEEENS4_13SM90_TMA_LOADENS4_14ComposedLayoutINS4_7SwizzleILi2ELi4ELi3EEENS4_18smem_ptr_flag_bitsILi8EEENSQ_INS5_IJNSA_ILi8EEESG_EEENS5_IJSG_SC_EEEEEEEvNS4_8identityENS4_23SM90_TMA_LOAD_MULTICASTES18_vS19_EENS_8epilogue10collective6detail29Sm90TmaWarpSpecializedAdapterINS1D_15DefaultEpilogueIaSJ_SJ_NS1C_6thread17LinearCombinationIaLi1EiiLNS1H_9ScaleType4KindE0ELNS_15FloatRoundStyleE2EaEENS1_15EpilogueDefaultEEEEEvvEEEEvNT_6ParamsE,@function
        .size           _ZN7cutlass13device_kernelINS_4gemm6kernel13GemmUniversalIN4cute5tupleIJiiiiEEENS1_10collective13CollectiveMmaINS1_34MainloopSm90TmaGmmaWarpSpecializedILi18ENS5_IJNS4_1CILi2EEENSA_ILi1EEESC_EEENS1_32KernelTmaWarpSpecializedPingpongEEENS5_IJNSA_ILi64EEENSA_ILi128EEESG_EEEaNS5_IJlSC_lEEEaSJ_NS4_8TiledMMAINS4_8MMA_AtomIJNS4_4SM904GMMA27MMA_64x128x32_S32S8S8_SS_TNEEEENS4_6LayoutINS5_IJSC_SC_SC_EEENS5_IJNSA_ILi0EEESS_SS_EEEEENS5_IJNS4_10UnderscoreESV_SV_EEEEENS4_13SM90_TMA_LOADENS4_14ComposedLayoutINS4_7SwizzleILi2ELi4ELi3EEENS4_18smem_ptr_flag_bitsILi8EEENSQ_INS5_IJNSA_ILi8EEESG_EEENS5_IJSG_SC_EEEEEEEvNS4_8identityENS4_23SM90_TMA_LOAD_MULTICASTES18_vS19_EENS_8epilogue10collective6detail29Sm90TmaWarpSpecializedAdapterINS1D_15DefaultEpilogueIaSJ_SJ_NS1C_6thread17LinearCombinationIaLi1EiiLNS1H_9ScaleType4KindE0ELNS_15FloatRoundStyleE2EaEENS1_15EpilogueDefaultEEEEEvvEEEEvNT_6ParamsE,(.L_x_234 - _ZN7cutlass13device_kernelINS_4gemm6kernel13GemmUniversalIN4cute5tupleIJiiiiEEENS1_10collective13CollectiveMmaINS1_34MainloopSm90TmaGmmaWarpSpecializedILi18ENS5_IJNS4_1CILi2EEENSA_ILi1EEESC_EEENS1_32KernelTmaWarpSpecializedPingpongEEENS5_IJNSA_ILi64EEENSA_ILi128EEESG_EEEaNS5_IJlSC_lEEEaSJ_NS4_8TiledMMAINS4_8MMA_AtomIJNS4_4SM904GMMA27MMA_64x128x32_S32S8S8_SS_TNEEEENS4_6LayoutINS5_IJSC_SC_SC_EEENS5_IJNSA_ILi0EEESS_SS_EEEEENS5_IJNS4_10UnderscoreESV_SV_EEEEENS4_13SM90_TMA_LOADENS4_14ComposedLayoutINS4_7SwizzleILi2ELi4ELi3EEENS4_18smem_ptr_flag_bitsILi8EEENSQ_INS5_IJNSA_ILi8EEESG_EEENS5_IJSG_SC_EEEEEEEvNS4_8identityENS4_23SM90_TMA_LOAD_MULTICASTES18_vS19_EENS_8epilogue10collective6detail29Sm90TmaWarpSpecializedAdapterINS1D_15DefaultEpilogueIaSJ_SJ_NS1C_6thread17LinearCombinationIaLi1EiiLNS1H_9ScaleType4KindE0ELNS_15FloatRoundStyleE2EaEENS1_15EpilogueDefaultEEEEEvvEEEEvNT_6ParamsE)
        .other          _ZN7cutlass13device_kernelINS_4gemm6kernel13GemmUniversalIN4cute5tupleIJiiiiEEENS1_10collective13CollectiveMmaINS1_34MainloopSm90TmaGmmaWarpSpecializedILi18ENS5_IJNS4_1CILi2EEENSA_ILi1EEESC_EEENS1_32KernelTmaWarpSpecializedPingpongEEENS5_IJNSA_ILi64EEENSA_ILi128EEESG_EEEaNS5_IJlSC_lEEEaSJ_NS4_8TiledMMAINS4_8MMA_AtomIJNS4_4SM904GMMA27MMA_64x128x32_S32S8S8_SS_TNEEEENS4_6LayoutINS5_IJSC_SC_SC_EEENS5_IJNSA_ILi0EEESS_SS_EEEEENS5_IJNS4_10UnderscoreESV_SV_EEEEENS4_13SM90_TMA_LOADENS4_14ComposedLayoutINS4_7SwizzleILi2ELi4ELi3EEENS4_18smem_ptr_flag_bitsILi8EEENSQ_INS5_IJNSA_ILi8EEESG_EEENS5_IJSG_SC_EEEEEEEvNS4_8identityENS4_23SM90_TMA_LOAD_MULTICASTES18_vS19_EENS_8epilogue10collective6detail29Sm90TmaWarpSpecializedAdapterINS1D_15DefaultEpilogueIaSJ_SJ_NS1C_6thread17LinearCombinationIaLi1EiiLNS1H_9ScaleType4KindE0ELNS_15FloatRoundStyleE2EaEENS1_15EpilogueDefaultEEEEEvvEEEEvNT_6ParamsE,@"STO_CUDA_ENTRY STV_DEFAULT"
_ZN7cutlass13device_kernelINS_4gemm6kernel13GemmUniversalIN4cute5tupleIJiiiiEEENS1_10collective13CollectiveMmaINS1_34MainloopSm90TmaGmmaWarpSpecializedILi18ENS5_IJNS4_1CILi2EEENSA_ILi1EEESC_EEENS1_32KernelTmaWarpSpecializedPingpongEEENS5_IJNSA_ILi64EEENSA_ILi128EEESG_EEEaNS5_IJlSC_lEEEaSJ_NS4_8TiledMMAINS4_8MMA_AtomIJNS4_4SM904GMMA27MMA_64x128x32_S32S8S8_SS_TNEEEENS4_6LayoutINS5_IJSC_SC_SC_EEENS5_IJNSA_ILi0EEESS_SS_EEEEENS5_IJNS4_10UnderscoreESV_SV_EEEEENS4_13SM90_TMA_LOADENS4_14ComposedLayoutINS4_7SwizzleILi2ELi4ELi3EEENS4_18smem_ptr_flag_bitsILi8EEENSQ_INS5_IJNSA_ILi8EEESG_EEENS5_IJSG_SC_EEEEEEEvNS4_8identityENS4_23SM90_TMA_LOAD_MULTICASTES18_vS19_EENS_8epilogue10collective6detail29Sm90TmaWarpSpecializedAdapterINS1D_15DefaultEpilogueIaSJ_SJ_NS1C_6thread17LinearCombinationIaLi1EiiLNS1H_9ScaleType4KindE0ELNS_15FloatRoundStyleE2EaEENS1_15EpilogueDefaultEEEEEvvEEEEvNT_6ParamsE:
[----:B------:R-:W0:Y:S02]  /*0000*/  LDC R1, c[0x0][0x28] ;  /* 0x00000a00ff017b82 */ /* 0x000e240000000800 */
[----:B0-----:R-:W-:Y:S01]  /*0010*/  VIADD R1, R1, 0xfffffff8 ;  /* 0xfffffff801017836 */ /* 0x001fe20000000000 */
[----:B------:R-:W0:Y:S01]  /*0020*/  S2R R4, SR_TID.X ;  /* 0x0000000000047919 */ /* 0x000e220000002100 */
[----:B------:R-:W-:Y:S01]  /*0030*/  ELECT P0, URZ, PT ;  /* 0x00000000003f782f */ /* 0x000fe20003800000 */
[----:B------:R-:W-:Y:S01]  /*0040*/  BSSY B0, `(.L_x_0) ;  /* 0x000000f000007945 */ /* 0x000fe20003800000 */
[--C-:B0-----:R-:W-:Y:S02]  /*0050*/  SHF.R.U32.HI R2, RZ, 0x5, R4.reuse ;  /* 0x00000005ff027819 */ /* 0x101fe40000011604 */
[----:B------:R-:W-:-:S03]  /*0060*/  SHF.R.U32.HI R7, RZ, 0x7, R4 ;  /* 0x00000007ff077819 */ /* 0x000fc60000011604 */
[----:B------:R-:W0:Y:S04]  /*0070*/  SHFL.IDX PT, R5, R2, RZ, 0x1f ;  /* 0x00001fff02057589 */ /* 0x000e2800000e0000 */
[----:B------:R1:W2:Y:S01]  /*0080*/  SHFL.IDX PT, R10, R7, RZ, 0x1f ;  /* 0x00001fff070a7589 */ /* 0x0002a200000e0000 */
[----:B0-----:R-:W-:-:S13]  /*0090*/  ISETP.NE.OR P0, PT, R5, RZ, !P0 ;  /* 0x000000ff0500720c */ /* 0x001fda0004705670 */
[----:B-12---:R-:W-:Y:S05]  /*00a0*/  @P0 BRA `(.L_x_1) ;  /* 0x0000000000200947 */ /* 0x006fea0003800000 */
[----:B------:R-:W-:Y:S02]  /*00b0*/  ULDC.64 UR4, c[0x0][0x198] ;  /* 0x0000660000047ab9 */ /* 0x000fe40000000a00 */
[----:B------:R-:W-:Y:S02]  /*00c0*/  UIADD3 UR6, UP0, UR4, 0xf0, URZ ;  /* 0x000000f004067890 */ /* 0x000fe4000ff1e03f */
[----:B------:R-:W-:Y:S02]  /*00d0*/  UIADD3 UR4, UP1, UR4, 0x1f0, URZ ;  /* 0x000001f004047890 */ /* 0x000fe4000ff3e03f */
[----:B------:R-:W-:Y:S02]  /*00e0*/  UIADD3.X UR7, URZ, UR5, URZ, UP0, !UPT ;  /* 0x000000053f077290 */ /* 0x000fe400087fe43f */
[----:B------:R-:W-:-:S07]  /*00f0*/  UIADD3.X UR5, URZ, UR5, URZ, UP1, !UPT ;  /* 0x000000053f057290 */ /* 0x000fce0008ffe43f */
[----:B------:R0:W-:Y:S02]  /*0100*/  UTMACCTL.PF [UR6] ;  /* 0x00000000060079b9 */ /* 0x0001e40008040000 */
[----:B------:R0:W-:Y:S02]  /*0110*/  UTMACCTL.PF [UR4] ;  /* 0x00000000040079b9 */ /* 0x0001e40008040000 */
[----:B0-----:R-:W-:Y:S01]  /*0120*/  NOP ;  /* 0x0000000000007918 */ /* 0x001fe20000000000 */
.L_x_1:
[----:B------:R-:W-:Y:S05]  /*0130*/  BSYNC B0 ;  /* 0x0000000000007941 */ /* 0x000fea0003800000 */
.L_x_0:
[----:B------:R-:W0:Y:S01]  /*0140*/  SHFL.IDX PT, R8, R2, RZ, 0x1f ;  /* 0x00001fff02087589 */ /* 0x000e2200000e0000 */
[----:B------:R-:W-:-:S04]  /*0150*/  SHF.R.S32.HI R3, RZ, 0x1f, R4 ;  /* 0x0000001fff037819 */ /* 0x000fc80000011404 */
[----:B------:R-:W-:Y:S02]  /*0160*/  LEA.HI R3, R3, R4, RZ, 0x7 ;  /* 0x0000000403037211 */ /* 0x000fe400078f38ff */
[----:B0-----:R-:W-:-:S13]  /*0170*/  ISETP.NE.AND P0, PT, R8, RZ, PT ;  /* 0x000000ff0800720c */ /* 0x001fda0003f05270 */
[----:B------:R-:W-:Y:S05]  /*0180*/  @P0 BRA `(.L_x_2) ;  /* 0x0000000000d40947 */ /* 0x000fea0003800000 */
[----:B------:R-:W-:Y:S01]  /*0190*/  ELECT P0, URZ, PT ;  /* 0x00000000003f782f */ /* 0x000fe20003800000 */
[----:B------:R-:W-:-:S12]  /*01a0*/  BSSY B0, `(.L_x_2) ;  /* 0x0000033000007945 */ /* 0x000fd80003800000 */
[----:B------:R-:W-:Y:S05]  /*01b0*/  @!P0 BRA `(.L_x_3) ;  /* 0x0000000000c48947 */ /* 0x000fea0003800000 */
[----:B------:R-:W0:Y:S01]  /*01c0*/  S2UR UR8, SR_CgaCtaId ;  /* 0x00000000000879c3 */ /* 0x000e220000008800 */
[----:B------:R-:W-:Y:S01]  /*01d0*/  UMOV UR4, 0x400 ;  /* 0x0000040000047882 */ /* 0x000fe20000000000 */
[----:B------:R-:W-:Y:S01]  /*01e0*/  UMOV UR5, 0x1 ;  /* 0x0000000100057882 */ /* 0x000fe20000000000 */
[----:B------:R-:W-:Y:S02]  /*01f0*/  UMOV UR6, 0x2 ;  /* 0x0000000200067882 */ /* 0x000fe40000000000 */
[----:B------:R-:W-:-:S04]  /*0200*/  UIADD3 UR6, -UR6, 0x100000, URZ ;  /* 0x0010000006067890 */ /* 0x000fc8000fffe13f */
[----:B------:R-:W-:Y:S02]  /*0210*/  USHF.L.U32 UR7, UR6, 0xb, URZ ;  /* 0x0000000b06077899 */ /* 0x000fe4000800063f */
[----:B------:R-:W-:Y:S02]  /*0220*/  USHF.L.U32 UR6, UR6, 0x1, URZ ;  /* 0x0000000106067899 */ /* 0x000fe4000800063f */
[----:B0-----:R-:W-:Y:S02]  /*0230*/  ULEA UR8, UR8, UR4, 0x18 ;  /* 0x0000000408087291 */ /* 0x001fe4000f8ec03f */
[----:B------:R-:W-:-:S04]  /*0240*/  UIADD3 UR4, -UR5, 0x100000, URZ ;  /* 0x0010000005047890 */ /* 0x000fc8000fffe13f */
[----:B------:R-:W-:Y:S02]  /*0250*/  USHF.L.U32 UR5, UR4, 0xb, URZ ;  /* 0x0000000b04057899 */ /* 0x000fe4000800063f */
[----:B------:R-:W-:Y:S01]  /*0260*/  USHF.L.U32 UR4, UR4, 0x1, URZ ;  /* 0x0000000104047899 */ /* 0x000fe2000800063f */
[----:B------:R-:W0:Y:S11]  /*0270*/  FENCE.VIEW.ASYNC.S ;  /* 0x00000000000073c6 */ /* 0x000e360000000000 */
[----:B0-----:R0:W1:Y:S01]  /*0280*/  SYNCS.EXCH.64 URZ, [UR8], UR4 ;  /* 0x00000004083f75b2 */ /* 0x0010620008000100 */
[----:B------:R0:W2:Y:S01]  /*0290*/  SYNCS.EXCH.64 URZ, [UR8+0x90], UR6 ;  /* 0x00009006083f75b2 */ /* 0x0000a20008000100 */
[----:B------:R0:W3:Y:S01]  /*02a0*/  SYNCS.EXCH.64 URZ, [UR8+0x8], UR4 ;  /* 0x00000804083f75b2 */ /* 0x0000e20008000100 */
[----:B------:R0:W4:Y:S01]  /*02b0*/  SYNCS.EXCH.64 URZ, [UR8+0x98], UR6 ;  /* 0x00009806083f75b2 */ /* 0x0001220008000100 */
[----:B------:R0:W0:Y:S01]  /*02c0*/  SYNCS.EXCH.64 URZ, [UR8+0x10], UR4 ;  /* 0x00001004083f75b2 */ /* 0x0000220008000100 */
        /* <DEDUP_REMOVED lines=31> */
[----:B-1234-:R-:W-:Y:S01]  /*04c0*/  NOP ;  /* 0x0000000000007918 */ /* 0x01efe20000000000 */
.L_x_3:
[----:B0-----:R-:W-:Y:S05]  /*04d0*/  BSYNC B0 ;  /* 0x0000000000007941 */ /* 0x001fea0003800000 */
.L_x_2:
[----:B------:R-:W0:Y:S01]  /*04e0*/  SHFL.IDX PT, R13, R2, RZ, 0x1f ;  /* 0x00001fff020d7589 */ /* 0x000e2200000e0000 */
[----:B------:R-:W1:Y:S01]  /*04f0*/  S2UR UR12, SR_CTAID.X ;  /* 0x00000000000c79c3 */ /* 0x000e620000002500 */
[----:B------:R-:W-:Y:S02]  /*0500*/  LOP3.LUT R3, R3, 0xffffff80, RZ, 0xc0, !PT ;  /* 0xffffff8003037812 */ /* 0x000fe400078ec0ff */
[----:B------:R-:W-:Y:S01]  /*0510*/  ELECT P0, URZ, PT ;  /* 0x00000000003f782f */ /* 0x000fe20003800000 */
[----:B------:R2:W3:Y:S01]  /*0520*/  SHFL.IDX PT, R12, R2, RZ, 0x1f ;  /* 0x00001fff020c7589 */ /* 0x0004e200000e0000 */
[----:B------:R-:W-:Y:S01]  /*0530*/  ELECT P1, URZ, PT ;  /* 0x00000000003f782f */ /* 0x000fe20003820000 */
[----:B------:R-:W-:Y:S01]  /*0540*/  NOP ;  /* 0x0000000000007918 */ /* 0x000fe20000000000 */
[----:B------:R-:W-:Y:S01]  /*0550*/  IMAD.IADD R3, R4, 0x1, -R3 ;  /* 0x0000000104037824 */ /* 0x000fe200078e0a03 */
[----:B------:R-:W4:Y:S01]  /*0560*/  S2R R6, SR_CTAID.Y ;  /* 0x0000000000067919 */ /* 0x000f220000002600 */
[----:B------:R-:W-:Y:S01]  /*0570*/  ULDC UR4, c[0x0][0x150] ;  /* 0x0000540000047ab9 */ /* 0x000fe20000000800 */
[----:B------:R-:W5:Y:S01]  /*0580*/  LDC R14, c[0x0][0x144] ;  /* 0x00005100ff0e7b82 */ /* 0x000f620000000800 */
[----:B------:R-:W-:Y:S01]  /*0590*/  UMOV UR11, 0x80 ;  /* 0x00000080000b7882 */ /* 0x000fe20000000000 */
[----:B------:R-:W-:Y:S01]  /*05a0*/  SHF.R.S32.HI R0, RZ, 0x1f, R3 ;  /* 0x0000001fff007819 */ /* 0x000fe20000011403 */
[----:B------:R-:W-:Y:S01]  /*05b0*/  NOP ;  /* 0x0000000000007918 */ /* 0x000fe20000000000 */
[C---:B------:R-:W-:Y:S01]  /*05c0*/  VIADD R35, R10.reuse, 0xffffffff ;  /* 0xffffffff0a237836 */ /* 0x040fe20000000000 */
[----:B------:R-:W-:Y:S01]  /*05d0*/  ISETP.NE.AND P4, PT, R10, RZ, PT ;  /* 0x000000ff0a00720c */ /* 0x000fe20003f85270 */
[----:B------:R-:W-:Y:S01]  /*05e0*/  IMAD.MOV.U32 R89, RZ, RZ, 0x1 ;  /* 0x00000001ff597424 */ /* 0x000fe200078e00ff */
[----:B------:R-:W-:Y:S01]  /*05f0*/  LEA.HI R9, R0, R3, RZ, 0x3 ;  /* 0x0000000300097211 */ /* 0x000fe200078f18ff */
[----:B------:R-:W5:Y:S01]  /*0600*/  LDC R15, c[0x0][0x140] ;  /* 0x00005000ff0f7b82 */ /* 0x000f620000000800 */
[----:B------:R-:W-:-:S02]  /*0610*/  ISETP.GE.U32.AND P6, PT, R35, 0x2, PT ;  /* 0x000000022300780c */ /* 0x000fc40003fc6070 */
[--C-:B------:R-:W-:Y:S02]  /*0620*/  SHF.R.S32.HI R11, RZ, 0x3, R9.reuse ;  /* 0x00000003ff0b7819 */ /* 0x100fe40000011409 */
[----:B--2---:R-:W-:Y:S02]  /*0630*/  SHF.R.S32.HI R2, RZ, 0x1f, R9 ;  /* 0x0000001fff027819 */ /* 0x004fe40000011409 */
[----:B------:R-:W-:Y:S01]  /*0640*/  SHF.R.S32.HI R9, RZ, 0x1f, R8 ;  /* 0x0000001fff097819 */ /* 0x000fe20000011408 */
[----:B------:R-:W2:Y:S01]  /*0650*/  LDC R25, c[0x0][0x148] ;  /* 0x00005200ff197b82 */ /* 0x000ea20000000800 */
[----:B0-----:R-:W-:Y:S02]  /*0660*/  ISETP.NE.OR P0, PT, R13, RZ, !P0 ;  /* 0x000000ff0d00720c */ /* 0x001fe40004705670 */
[----:B-1----:R-:W-:Y:S02]  /*0670*/  I2FP.F32.U32 R13, UR12 ;  /* 0x0000000c000d7c45 */ /* 0x002fe40008201000 */
[----:B------:R-:W-:-:S02]  /*0680*/  LEA.HI R2, R2, R11, RZ, 0x2 ;  /* 0x0000000b02027211 */ /* 0x000fc400078f10ff */
[----:B------:R-:W-:Y:S01]  /*0690*/  LEA.HI R9, R9, R8, RZ, 0x2 ;  /* 0x0000000809097211 */ /* 0x000fe200078f10ff */
[----:B------:R-:W-:Y:S01]  /*06a0*/  FMUL R13, R13, UR4 ;  /* 0x000000040d0d7c20 */ /* 0x000fe20008400000 */
[----:B---3--:R-:W-:Y:S01]  /*06b0*/  ISETP.NE.OR P1, PT, R12, RZ, !P1 ;  /* 0x000000ff0c00720c */ /* 0x008fe20004f25670 */
[----:B------:R-:W-:Y:S01]  /*06c0*/  ULDC UR4, c[0x0][0x154] ;  /* 0x0000550000047ab9 */ /* 0x000fe20000000800 */
[----:B------:R-:W-:Y:S02]  /*06d0*/  LOP3.LUT R12, R2, 0xfffffffc, RZ, 0xc0, !PT ;  /* 0xfffffffc020c7812 */ /* 0x000fe400078ec0ff */
[----:B------:R-:W-:Y:S01]  /*06e0*/  LOP3.LUT R9, R9, 0x3ffffffc, RZ, 0xc0, !PT ;  /* 0x3ffffffc09097812 */ /* 0x000fe200078ec0ff */
[----:B------:R-:W0:Y:S01]  /*06f0*/  F2I.U32.TRUNC.NTZ R13, R13 ;  /* 0x0000000d000d7305 */ /* 0x000e22000020f000 */
[----:B------:R-:W-:Y:S01]  /*0700*/  SHF.R.S32.HI R2, RZ, 0x1f, R5 ;  /* 0x0000001fff027819 */ /* 0x000fe20000011405 */
[----:B------:R-:W-:Y:S01]  /*0710*/  IMAD.IADD R12, R11, 0x1, -R12 ;  /* 0x000000010b0c7824 */ /* 0x000fe200078e0a0c */
[----:B------:R-:W-:Y:S01]  /*0720*/  VOTEU.ALL UP1, P0 ;  /* 0x00000000003f7886 */ /* 0x000fe20000020000 */
[----:B------:R-:W-:Y:S01]  /*0730*/  IMAD.IADD R9, R8, 0x1, -R9 ;  /* 0x0000000108097824 */ /* 0x000fe200078e0a09 */
[----:B------:R-:W-:Y:S01]  /*0740*/  LEA.HI R2, R2, R5, RZ, 0x2 ;  /* 0x0000000502027211 */ /* 0x000fe200078f10ff */
[----:B------:R-:W-:Y:S01]  /*0750*/  VOTEU.ALL UP0, P0 ;  /* 0x00000000003f7886 */ /* 0x000fe20000000000 */
[----:B----4-:R-:W-:Y:S01]  /*0760*/  I2FP.F32.U32 R8, R6 ;  /* 0x0000000600087245 */ /* 0x010fe20000201000 */
[----:B------:R-:W-:Y:S01]  /*0770*/  IMAD R9, R9, 0x4, R12 ;  /* 0x0000000409097824 */ /* 0x000fe200078e020c */
[----:B------:R-:W-:Y:S01]  /*0780*/  LOP3.LUT R2, R2, 0xfffffffc, RZ, 0xc0, !PT ;  /* 0xfffffffc02027812 */ /* 0x000fe200078ec0ff */
[----:B------:R-:W-:Y:S01]  /*0790*/  VOTEU.ALL UP2, P1 ;  /* 0x00000000003f7886 */ /* 0x000fe20000840000 */
[----:B------:R-:W1:Y:S01]  /*07a0*/  @!UP1 S2UR UR7, SR_CgaCtaId ;  /* 0x00000000000799c3 */ /* 0x000e620000008800 */
[----:B------:R-:W-:Y:S01]  /*07b0*/  FMUL R8, R8, UR4 ;  /* 0x0000000408087c20 */ /* 0x000fe20008400000 */
[----:B------:R-:W-:Y:S01]  /*07c0*/  IMAD.SHL.U32 R88, R9, 0x4, RZ ;  /* 0x0000000409587824 */ /* 0x000fe200078e00ff */
[----:B------:R-:W-:Y:S01]  /*07d0*/  UMOV UR4, 0x20 ;  /* 0x0000002000047882 */ /* 0x000fe20000000000 */
[----:B------:R-:W-:Y:S01]  /*07e0*/  IMAD.IADD R5, R5, 0x1, -R2 ;  /* 0x0000000105057824 */ /* 0x000fe200078e0a02 */
[----:B------:R-:W-:Y:S01]  /*07f0*/  LEA.HI R2, R9, R9, RZ, 0x1 ;  /* 0x0000000909027211 */ /* 0x000fe200078f08ff */
[----:B0-----:R-:W-:Y:S01]  /*0800*/  IMAD.MOV R13, RZ, RZ, -R13 ;  /* 0x000000ffff0d7224 */ /* 0x001fe200078e0a0d */
[----:B------:R-:W0:Y:S01]  /*0810*/  F2I.U32.TRUNC.NTZ R8, R8 ;  /* 0x0000000800087305 */ /* 0x000e22000020f000 */
[----:B------:R-:W3:Y:S01]  /*0820*/  @!UP2 S2UR UR10, SR_CgaCtaId ;  /* 0x00000000000aa9c3 */ /* 0x000ee20000008800 */
[----:B------:R-:W-:Y:S01]  /*0830*/  LOP3.LUT R2, R2, 0xfffffffe, RZ, 0xc0, !PT ;  /* 0xfffffffe02027812 */ /* 0x000fe200078ec0ff */
[----:B-----5:R-:W-:Y:S01]  /*0840*/  IMAD R21, R14, R13, UR12 ;  /* 0x0000000c0e157e24 */ /* 0x020fe2000f8e020d */
[----:B------:R-:W-:Y:S01]  /*0850*/  @!UP1 UMOV UR6, 0x400 ;  /* 0x0000040000069882 */ /* 0x000fe20000000000 */
[----:B------:R-:W-:-:S04]  /*0860*/  @!UP1 UIADD3 UR4, -UR4, 0x100000, URZ ;  /* 0x0010000004049890 */ /* 0x000fc8000fffe13f */
[----:B------:R-:W-:Y:S02]  /*0870*/  @!UP1 USHF.L.U32 UR5, UR4, 0xb, URZ ;  /* 0x0000000b04059899 */ /* 0x000fe4000800063f */
[----:B------:R-:W-:Y:S01]  /*0880*/  @!UP1 USHF.L.U32 UR4, UR4, 0x1, URZ ;  /* 0x0000000104049899 */ /* 0x000fe2000800063f */
[C---:B------:R-:W-:Y:S01]  /*0890*/  LOP3.LUT R88, R9.reuse, 0xc, R88, 0x78, !PT ;  /* 0x0000000c09587812 */ /* 0x040fe200078e7858 */
[----:B------:R-:W-:Y:S01]  /*08a0*/  IMAD.IADD R2, R9, 0x1, -R2 ;  /* 0x0000000109027824 */ /* 0x000fe200078e0a02 */
[----:B------:R-:W-:Y:S01]  /*08b0*/  @!UP2 UMOV UR9, 0x400 ;  /* 0x000004000009a882 */ /* 0x000fe20000000000 */
[----:B------:R-:W-:Y:S01]  /*08c0*/  VOTEU.ALL UP3, P1 ;  /* 0x00000000003f7886 */ /* 0x000fe20000860000 */
[----:B------:R-:W-:Y:S01]  /*08d0*/  VOTEU.ALL UP4, P1 ;  /* 0x00000000003f7886 */ /* 0x000fe20000880000 */
[----:B------:R-:W-:Y:S01]  /*08e0*/  VOTEU.ALL UP5, P1 ;  /* 0x00000000003f7886 */ /* 0x000fe200008a0000 */
[----:B------:R-:W-:Y:S01]  /*08f0*/  ISETP.NE.AND P3, PT, R2, R21, PT ;  /* 0x000000150200720c */ /* 0x000fe20003f65270 */
[----:B------:R4:W4:Y:S01]  /*0900*/  SHFL.IDX PT, R14, R7, RZ, 0x1f ;  /* 0x00001fff070e7589 */ /* 0x00092200000e0000 */
[----:B------:R-:W-:Y:S01]  /*0910*/  ISETP.EQ.U32.AND P2, PT, R15, 0x1, PT ;  /* 0x000000010f00780c */ /* 0x000fe20003f42070 */
[----:B0-----:R-:W-:Y:S01]  /*0920*/  IMAD.MOV R20, RZ, RZ, -R8 ;  /* 0x000000ffff147224 */ /* 0x001fe200078e0a08 */
[----:B-1----:R-:W-:-:S02]  /*0930*/  @!UP1 ULEA UR8, UR7, UR6, 0x18 ;  /* 0x0000000607089291 */ /* 0x002fc4000f8ec03f */
[----:B------:R-:W-:-:S04]  /*0940*/  @!UP2 UIADD3 UR6, -UR11, 0x100000, URZ ;  /* 0x001000000b06a890 */ /* 0x000fc8000fffe13f */
[----:B------:R-:W-:Y:S02]  /*0950*/  @!UP2 USHF.L.U32 UR7, UR6, 0xb, URZ ;  /* 0x0000000b0607a899 */ /* 0x000fe4000800063f */
[----:B------:R-:W-:Y:S01]  /*0960*/  @!UP2 USHF.L.U32 UR6, UR6, 0x1, URZ ;  /* 0x000000010606a899 */ /* 0x000fe2000800063f */
[----:B--2---:R-:W-:Y:S01]  /*0970*/  IMAD R9, R25, R20, R6 ;  /* 0x0000001419097224 */ /* 0x004fe200078e0206 */
[----:B------:R-:W-:Y:S01]  /*0980*/  VOTEU.ALL UP1, P0 ;  /* 0x00000000003f7886 */ /* 0x000fe20000020000 */
[----:B------:R-:W-:Y:S01]  /*0990*/  LOP3.LUT P0, RZ, R3, 0x7, RZ, 0xc0, !PT ;  /* 0x0000000703ff7812 */ /* 0x000fe2000780c0ff */
[----:B---3--:R-:W-:Y:S01]  /*09a0*/  @!UP2 ULEA UR9, UR10, UR9, 0x18 ;  /* 0x000000090a09a291 */ /* 0x008fe2000f8ec03f */
[----:B------:R-:W-:Y:S01]  /*09b0*/  @P3 LEA.HI R2, R88, R88, RZ, 0x1 ;  /* 0x0000005858023211 */ /* 0x000fe200078f08ff */
[----:B------:R-:W-:Y:S01]  /*09c0*/  VOTEU.ALL UP2, P1 ;  /* 0x00000000003f7886 */ /* 0x000fe20000840000 */
[----:B------:R-:W-:Y:S01]  /*09d0*/  ISETP.NE.AND P1, PT, R5, 0x3, PT ;  /* 0x000000030500780c */ /* 0x000fe20003f25270 */
[----:B------:R-:W0:Y:S02]  /*09e0*/  FENCE.VIEW.ASYNC.S ;  /* 0x00000000000073c6 */ /* 0x000e240000000000 */
[----:B0-----:R0:W1:Y:S01]  /*09f0*/  @!UP0 SYNCS.EXCH.64 URZ, [UR8+0x150], UR4 ;  /* 0x00015004083f85b2 */ /* 0x0010620008000100 */
[----:B------:R-:W-:-:S02]  /*0a00*/  @P3 SHF.R.S32.HI R2, RZ, 0x1, R2 ;  /* 0x00000001ff023819 */ /* 0x000fc40000011402 */
[----:B------:R-:W-:Y:S02]  /*0a10*/  ISETP.EQ.OR P1, PT, R5, RZ, !P1 ;  /* 0x000000ff0500720c */ /* 0x000fe40004f22670 */
[----:B------:R-:W-:Y:S02]  /*0a20*/  @P3 ISETP.NE.AND P5, PT, R2, R9, PT ;  /* 0x000000090200320c */ /* 0x000fe40003fa5270 */
[----:B------:R-:W-:Y:S02]  /*0a30*/  ISETP.LT.U32.AND P0, PT, R88, 0x2, !P0 ;  /* 0x000000025800780c */ /* 0x000fe40004701070 */
[----:B------:R-:W-:Y:S02]  /*0a40*/  ISETP.EQ.AND P1, PT, R10, RZ, P1 ;  /* 0x000000ff0a00720c */ /* 0x000fe40000f22270 */
[----:B------:R-:W-:Y:S02]  /*0a50*/  SEL R2, RZ, 0x1, !P0 ;  /* 0x00000001ff027807 */ /* 0x000fe40004000000 */
[----:B------:R-:W-:-:S02]  /*0a60*/  @P3 SEL R89, RZ, 0x1, P5 ;  /* 0x00000001ff593807 */ /* 0x000fc40002800000 */
[----:B------:R-:W-:Y:S01]  /*0a70*/  SEL R16, RZ, 0x1, !P1 ;  /* 0x00000001ff107807 */ /* 0x000fe20004800000 */
[----:B------:R0:W2:Y:S01]  /*0a80*/  @!UP1 SYNCS.EXCH.64 URZ, [UR8+0x158], UR4 ;  /* 0x00015804083f95b2 */ /* 0x0000a20008000100 */
[----:B------:R-:W-:Y:S01]  /*0a90*/  NOP ;  /* 0x0000000000007918 */ /* 0x000fe20000000000 */
[----:B------:R-:W-:Y:S02]  /*0aa0*/  LOP3.LUT R89, R89, R2, RZ, 0xc0, !PT ;  /* 0x0000000259597212 */ /* 0x000fe400078ec0ff */
[----:B------:R-:W-:Y:S01]  /*0ab0*/  SEL R16, R16, 0x2, P6 ;  /* 0x0000000210107807 */ /* 0x000fe20003000000 */
[----:B------:R0:W3:Y:S01]  /*0ac0*/  @!UP2 SYNCS.EXCH.64 URZ, [UR9+0x130], UR6 ;  /* 0x00013006093fa5b2 */ /* 0x0000e20008000100 */
[----:B------:R0:W0:Y:S01]  /*0ad0*/  @!UP3 SYNCS.EXCH.64 URZ, [UR9+0x138], UR6 ;  /* 0x00013806093fb5b2 */ /* 0x0000220008000100 */
[----:B------:R0:W0:Y:S01]  /*0ae0*/  @!UP4 SYNCS.EXCH.64 URZ, [UR9+0x140], UR6 ;  /* 0x00014006093fc5b2 */ /* 0x0000220008000100 */
[----:B------:R0:W0:Y:S01]  /*0af0*/  @!UP5 SYNCS.EXCH.64 URZ, [UR9+0x148], UR6 ;  /* 0x00014806093fd5b2 */ /* 0x0000220008000100 */
[----:B------:R-:W-:Y:S01]  /*0b00*/  NOP ;  /* 0x0000000000007918 */ /* 0x000fe20000000000 */
[----:B-1--4-:R-:W-:Y:S05]  /*0b10*/  @!P2 BRA `(.L_x_4) ;  /* 0x000000000008a947 */ /* 0x012fea0003800000 */
[----:B0-23--:R-:W-:Y:S01]  /*0b20*/  UCGABAR_ARV ;  /* 0x00000000000079c7 */ /* 0x00dfe20008000000 */
[----:B------:R-:W-:Y:S05]  /*0b30*/  BRA `(.L_x_5) ;  /* 0x0000000000047947 */ /* 0x000fea0003800000 */
.L_x_4:
[----:B0-23--:R-:W-:Y:S01]  /*0b40*/  NOP ;  /* 0x0000000000007918 */ /* 0x00dfe20000000000 */
.L_x_5:
[----:B------:R-:W-:Y:S01]  /*0b50*/  ULDC.64 UR4, c[0x0][0x598] ;  /* 0x0001660000047ab9 */ /* 0x000fe20000000a00 */
[----:B------:R-:W-:Y:S01]  /*0b60*/  ULDC.64 UR36, c[0x0][0x208] ;  /* 0x0000820000247ab9 */ /* 0x000fe20000000a00 */
[----:B------:R-:W-:-:S04]  /*0b70*/  ISETP.NE.U32.AND P0, PT, RZ, UR4, PT ;  /* 0x00000004ff007c0c */ /* 0x000fc8000bf05070 */
[----:B------:R-:W-:-:S13]  /*0b80*/  ISETP.NE.AND.EX P0, PT, RZ, UR5, PT, P0 ;  /* 0x00000005ff007c0c */ /* 0x000fda000bf05300 */
[----:B------:R-:W-:Y:S05]  /*0b90*/  @!P0 BRA `(.L_x_6) ;  /* 0x00000000001c8947 */ /* 0x000fea0003800000 */
[----:B------:R-:W0:Y:S02]  /*0ba0*/  LDC.64 R8, c[0x0][0x598] ;  /* 0x00016600ff087b82 */ /* 0x000e240000000a00 */
[----:B0-----:R-:W2:Y:S02]  /*0bb0*/  LDG.E.64 R8, desc[UR36][R8.64] ;  /* 0x0000002408087981 */ /* 0x001ea4000c1e1b00 */
[----:B--2---:R-:W-:-:S04]  /*0bc0*/  ISETP.NE.U32.AND P0, PT, R8, RZ, PT ;  /* 0x000000ff0800720c */ /* 0x004fc80003f05070 */
[----:B------:R-:W-:-:S13]  /*0bd0*/  ISETP.NE.AND.EX P0, PT, R9, RZ, PT, P0 ;  /* 0x000000ff0900720c */ /* 0x000fda0003f05300 */
[----:B------:R-:W-:Y:S05]  /*0be0*/  @!P0 BRA `(.L_x_6) ;  /* 0x0000000000088947 */ /* 0x000fea0003800000 */
[----:B------:R0:W5:Y:S01]  /*0bf0*/  LD.E R90, desc[UR36][R8.64] ;  /* 0x00000024085a7980 */ /* 0x000162000c101900 */
[----:B------:R-:W-:Y:S05]  /*0c00*/  BRA `(.L_x_7) ;  /* 0x0000000000247947 */ /* 0x000fea0003800000 */
.L_x_6:
[----:B------:R-:W-:Y:S02]  /*0c10*/  ULDC.64 UR4, c[0x0][0x588] ;  /* 0x0001620000047ab9 */ /* 0x000fe40000000a00 */
[----:B------:R-:W-:-:S04]  /*0c20*/  ISETP.NE.U32.AND P0, PT, RZ, UR4, PT ;  /* 0x00000004ff007c0c */ /* 0x000fc8000bf05070 */
[----:B------:R-:W-:-:S13]  /*0c30*/  ISETP.NE.AND.EX P0, PT, RZ, UR5, PT, P0 ;  /* 0x00000005ff007c0c */ /* 0x000fda000bf05300 */
[----:B------:R-:W-:Y:S05]  /*0c40*/  @!P0 BRA `(.L_x_8) ;  /* 0x00000000000c8947 */ /* 0x000fea0003800000 */
[----:B------:R-:W0:Y:S02]  /*0c50*/  LDC.64 R90, c[0x0][0x588] ;  /* 0x00016200ff5a7b82 */ /* 0x000e240000000a00 */
[----:B0-----:R1:W5:Y:S01]  /*0c60*/  LDG.E R90, desc[UR36][R90.64] ;  /* 0x000000245a5a7981 */ /* 0x001362000c1e1900 */
[----:B------:R-:W-:Y:S05]  /*0c70*/  BRA `(.L_x_7) ;  /* 0x0000000000087947 */ /* 0x000fea0003800000 */
.L_x_8:
[----:B------:R-:W-:Y:S02]  /*0c80*/  ULDC UR4, c[0x0][0x580] ;  /* 0x0001600000047ab9 */ /* 0x000fe40000000800 */
[----:B------:R-:W-:-:S07]  /*0c90*/  IMAD.U32 R90, RZ, RZ, UR4 ;  /* 0x00000004ff5a7e24 */ /* 0x000fce000f8e00ff */
.L_x_7:
[----:B------:R-:W-:Y:S02]  /*0ca0*/  ULDC.64 UR4, c[0x0][0x5a0] ;  /* 0x0001680000047ab9 */ /* 0x000fe40000000a00 */
[----:B------:R-:W-:-:S04]  /*0cb0*/  ISETP.NE.U32.AND P0, PT, RZ, UR4, PT ;  /* 0x00000004ff007c0c */ /* 0x000fc8000bf05070 */
[----:B------:R-:W-:-:S13]  /*0cc0*/  ISETP.NE.AND.EX P0, PT, RZ, UR5, PT, P0 ;  /* 0x00000005ff007c0c */ /* 0x000fda000bf05300 */
[----:B------:R-:W-:Y:S05]  /*0cd0*/  @!P0 BRA `(.L_x_9) ;  /* 0x00000000001c8947 */ /* 0x000fea0003800000 */
[----:B0-----:R-:W0:Y:S02]  /*0ce0*/  LDC.64 R8, c[0x0][0x5a0] ;  /* 0x00016800ff087b82 */ /* 0x001e240000000a00 */
[----:B0-----:R-:W2:Y:S02]  /*0cf0*/  LDG.E.64 R8, desc[UR36][R8.64] ;  /* 0x0000002408087981 */ /* 0x001ea4000c1e1b00 */
[----:B--2---:R-:W-:-:S04]  /*0d00*/  ISETP.NE.U32.AND P0, PT, R8, RZ, PT ;  /* 0x000000ff0800720c */ /* 0x004fc80003f05070 */
[----:B------:R-:W-:-:S13]  /*0d10*/  ISETP.NE.AND.EX P0, PT, R9, RZ, PT, P0 ;  /* 0x000000ff0900720c */ /* 0x000fda0003f05300 */
[----:B------:R-:W-:Y:S05]  /*0d20*/  @!P0 BRA `(.L_x_9) ;  /* 0x0000000000088947 */ /* 0x000fea0003800000 */
[----:B-1----:R0:W5:Y:S01]  /*0d30*/  LD.E R91, desc[UR36][R8.64] ;  /* 0x00000024085b7980 */ /* 0x002162000c101900 */
[----:B------:R-:W-:Y:S05]  /*0d40*/  BRA `(.L_x_10) ;  /* 0x0000000000247947 */ /* 0x000fea0003800000 */
.L_x_9:
[----:B------:R-:W-:Y:S02]  /*0d50*/  ULDC.64 UR4, c[0x0][0x590] ;  /* 0x0001640000047ab9 */ /* 0x000fe40000000a00 */
[----:B------:R-:W-:-:S04]  /*0d60*/  ISETP.NE.U32.AND P0, PT, RZ, UR4, PT ;  /* 0x00000004ff007c0c */ /* 0x000fc8000bf05070 */
[----:B------:R-:W-:-:S13]  /*0d70*/  ISETP.NE.AND.EX P0, PT, RZ, UR5, PT, P0 ;  /* 0x00000005ff007c0c */ /* 0x000fda000bf05300 */
[----:B------:R-:W-:Y:S05]  /*0d80*/  @!P0 BRA `(.L_x_11) ;  /* 0x00000000000c8947 */ /* 0x000fea0003800000 */
[----:B0-----:R-:W1:Y:S02]  /*0d90*/  LDC.64 R8, c[0x0][0x590] ;  /* 0x00016400ff087b82 */ /* 0x001e640000000a00 */
[----:B-1----:R1:W5:Y:S01]  /*0da0*/  LDG.E R91, desc[UR36][R8.64] ;  /* 0x00000024085b7981 */ /* 0x002362000c1e1900 */
[----:B------:R-:W-:Y:S05]  /*0db0*/  BRA `(.L_x_10) ;  /* 0x0000000000087947 */ /* 0x000fea0003800000 */
.L_x_11:
[----:B------:R-:W-:Y:S02]  /*0dc0*/  ULDC UR4, c[0x0][0x584] ;  /* 0x0001610000047ab9 */ /* 0x000fe40000000800 */
[----:B-1----:R-:W-:-:S07]  /*0dd0*/  IMAD.U32 R91, RZ, RZ, UR4 ;  /* 0x00000004ff5b7e24 */ /* 0x002fce000f8e00ff */
.L_x_10:
[----:B------:R-:W2:Y:S01]  /*0de0*/  LDC R2, c[0x0][0x65c] ;  /* 0x00019700ff027b82 */ /* 0x000ea20000000800 */
[----:B------:R-:W-:Y:S01]  /*0df0*/  ULDC UR6, c[0x0][0x28c] ;  /* 0x0000a30000067ab9 */ /* 0x000fe20000000800 */
[----:B------:R-:W-:Y:S01]  /*0e00*/  ISETP.NE.AND P0, PT, R10, 0x2, PT ;  /* 0x000000020a00780c */ /* 0x000fe20003f05270 */
[----:B------:R-:W-:Y:S01]  /*0e10*/  UIADD3 UR6, UR6, 0x3f, URZ ;  /* 0x0000003f06067890 */ /* 0x000fe2000fffe03f */
[----:B01----:R-:W-:Y:S01]  /*0e20*/  IMAD.U32 R8, RZ, RZ, UR12 ;  /* 0x0000000cff087e24 */ /* 0x003fe2000f8e00ff */
[----:B------:R-:W-:Y:S01]  /*0e30*/  UMOV UR38, URZ ;  /* 0x0000003f00267c82 */ /* 0x000fe20008000000 */
[----:B------:R-:W-:Y:S01]  /*0e40*/  IMAD.MOV.U32 R9, RZ, RZ, RZ ;  /* 0x000000ffff097224 */ /* 0x000fe200078e00ff */
[----:B------:R-:W-:Y:S01]  /*0e50*/  USHF.R.S32.HI UR7, URZ, 0x1f, UR6 ;  /* 0x0000001f3f077899 */ /* 0x000fe20008011406 */
[----:B------:R-:W-:Y:S01]  /*0e60*/  UMOV UR39, URZ ;  /* 0x0000003f00277c82 */ /* 0x000fe20008000000 */
[----:B------:R-:W-:Y:S02]  /*0e70*/  ULDC.64 UR8, c[0x0][0x650] ;  /* 0x0001940000087ab9 */ /* 0x000fe40000000a00 */
[----:B------:R-:W-:-:S04]  /*0e80*/  ULEA.HI UR7, UR7, UR6, URZ, 0x6 ;  /* 0x0000000607077291 */ /* 0x000fc8000f8f303f */
[----:B------:R-:W-:Y:S01]  /*0e90*/  USHF.R.S32.HI UR40, URZ, 0x6, UR7 ;  /* 0x000000063f287899 */ /* 0x000fe20008011407 */
[----:B--2---:R-:W-:-:S13]  /*0ea0*/  ISETP.NE.AND P1, PT, R2, 0x1, PT ;  /* 0x000000010200780c */ /* 0x004fda0003f25270 */
[----:B------:R-:W0:Y:S01]  /*0eb0*/  @P1 LDC R19, c[0x0][0x10] ;  /* 0x00000400ff131b82 */ /* 0x000e220000000800 */
[----:B------:R-:W-:Y:S02]  /*0ec0*/  @P1 IMAD.MOV.U32 R7, RZ, RZ, RZ ;  /* 0x000000ffff071224 */ /* 0x000fe400078e00ff */
[----:B------:R-:W-:-:S05]  /*0ed0*/  @P1 IMAD.MOV.U32 R17, RZ, RZ, RZ ;  /* 0x000000ffff111224 */ /* 0x000fca00078e00ff */
[----:B------:R-:W1:Y:S01]  /*0ee0*/  @!P1 LDC R11, c[0x0][0xc] ;  /* 0x00000300ff0b9b82 */ /* 0x000e620000000800 */
[----:B------:R-:W-:Y:S01]  /*0ef0*/  ULDC UR4, c[0x0][0xc] ;  /* 0x0000030000047ab9 */ /* 0x000fe20000000800 */
[----:B------:R-:W-:Y:S02]  /*0f00*/  ULDC UR5, c[0x0][0x10] ;  /* 0x0000040000057ab9 */ /* 0x000fe40000000800 */
[----:B------:R-:W-:-:S04]  /*0f10*/  UIMAD.WIDE.U32 UR4, UR4, UR5, URZ ;  /* 0x00000005040472a5 */ /* 0x000fc8000f8e003f */
[----:B------:R-:W2:Y:S01]  /*0f20*/  LDC R2, c[0x0][0x14] ;  /* 0x00000500ff027b82 */ /* 0x000ea20000000800 */
[----:B0-----:R-:W-:-:S04]  /*0f30*/  @P1 IMAD.WIDE.U32 R18, R19, UR12, R6 ;  /* 0x0000000c13121c25 */ /* 0x001fc8000f8e0006 */
[----:B------:R-:W-:Y:S02]  /*0f40*/  @P1 IMAD.IADD R17, R19, 0x1, R17 ;  /* 0x0000000113111824 */ /* 0x000fe400078e0211 */
[----:B-1----:R-:W-:-:S04]  /*0f50*/  @!P1 IMAD.WIDE.U32 R8, R6, R11, R8 ;  /* 0x0000000b06089225 */ /* 0x002fc800078e0008 */
[----:B------:R-:W-:Y:S02]  /*0f60*/  @!P1 IMAD.MOV.U32 R18, RZ, RZ, R8 ;  /* 0x000000ffff129224 */ /* 0x000fe400078e0008 */
[----:B------:R-:W-:Y:S02]  /*0f70*/  @!P1 IMAD.MOV.U32 R17, RZ, RZ, R9 ;  /* 0x000000ffff119224 */ /* 0x000fe400078e0009 */
[----:B--2---:R-:W-:-:S04]  /*0f80*/  IMAD.WIDE.U32 R12, R2, UR4, RZ ;  /* 0x00000004020c7c25 */ /* 0x004fc8000f8e00ff */
[----:B------:R-:W-:Y:S01]  /*0f90*/  IMAD R23, R2, UR5, RZ ;  /* 0x0000000502177c24 */ /* 0x000fe2000f8e02ff */
[----:B------:R0:W-:Y:S03]  /*0fa0*/  STL.64 [R1], R12 ;  /* 0x0000000c01007387 */ /* 0x0001e60000100a00 */
[----:B------:R-:W-:Y:S01]  /*0fb0*/  IMAD.IADD R23, R13, 0x1, R23 ;  /* 0x000000010d177824 */ /* 0x000fe200078e0217 */
[----:B------:R-:W-:Y:S06]  /*0fc0*/  @P0 BRA `(.L_x_12) ;  /* 0x0000000000200947 */ /* 0x000fec0003800000 */
[----:B------:R-:W-:Y:S01]  /*0fd0*/  UISETP.GE.U32.AND UP0, UPT, UR40, 0x12, UPT ;  /* 0x000000122800788c */ /* 0x000fe2000bf06070 */
[----:B------:R-:W-:Y:S01]  /*0fe0*/  IADD3 R18, P0, R18, R12, RZ ;  /* 0x0000000c12127210 */ /* 0x000fe20007f1e0ff */
[----:B------:R-:W-:Y:S01]  /*0ff0*/  UIMAD.WIDE.U32 UR4, UR40, 0x38e38e39, URZ ;  /* 0x38e38e39280478a5 */ /* 0x000fe2000f8e003f */
[----:B------:R-:W-:-:S03]  /*1000*/  UMOV UR39, URZ ;  /* 0x0000003f00277c82 */ /* 0x000fc60008000000 */
[----:B------:R-:W-:Y:S01]  /*1010*/  USHF.R.U32.HI UR4, URZ, 0x2, UR5 ;  /* 0x000000023f047899 */ /* 0x000fe20008011605 */
[----:B------:R-:W-:-:S03]  /*1020*/  IMAD.X R17, R23, 0x1, R17, P0 ;  /* 0x0000000117117824 */ /* 0x000fc600000e0611 */
[----:B------:R-:W-:Y:S02]  /*1030*/  UIMAD UR38, UR4, -0x12, UR40 ;  /* 0xffffffee042678a4 */ /* 0x000fe4000f8e0228 */
[----:B------:R-:W-:-:S12]  /*1040*/  @UP0 ULOP3.LUT UR39, UR4, 0x1, URZ, 0xc0, !UPT ;  /* 0x0000000104270892 */ /* 0x000fd8000f8ec03f */
.L_x_12:
[----:B------:R-:W-:Y:S01]  /*1050*/  ISETP.GE.U32.AND P0, PT, R18, UR8, PT ;  /* 0x0000000812007c0c */ /* 0x000fe2000bf06070 */
[----:B------:R-:W-:Y:S01]  /*1060*/  IMAD.MOV.U32 R19, RZ, RZ, -0x1 ;  /* 0xffffffffff137424 */ /* 0x000fe200078e00ff */
[----:B------:R-:W-:Y:S01]  /*1070*/  PRMT R8, RZ, 0x7610, R8 ;  /* 0x00007610ff087816 */ /* 0x000fe20000000008 */
[----:B------:R-:W-:Y:S01]  /*1080*/  IMAD.MOV.U32 R22, RZ, RZ, -0x1 ;  /* 0xffffffffff167424 */ /* 0x000fe200078e00ff */
[----:B------:R-:W-:Y:S01]  /*1090*/  ISETP.GE.U32.AND.EX P0, PT, R17, UR9, PT, P0 ;  /* 0x0000000911007c0c */ /* 0x000fe2000bf06100 */
[----:B------:R-:W-:-:S12]  /*10a0*/  IMAD.MOV.U32 R2, RZ, RZ, -0x1 ;  /* 0xffffffffff027424 */ /* 0x000fd800078e00ff */
[----:B------:R-:W-:Y:S05]  /*10b0*/  @P0 BRA `(.L_x_13) ;  /* 0x00000004002c0947 */ /* 0x000fea0003800000 */
[----:B------:R-:W1:Y:S01]  /*10c0*/  LDC.64 R26, c[0x0][0x628] ;  /* 0x00018a00ff1a7b82 */ /* 0x000e620000000a00 */
[----:B------:R-:W-:Y:S02]  /*10d0*/  IMAD.MOV.U32 R8, RZ, RZ, R18 ;  /* 0x000000ffff087224 */ /* 0x000fe400078e0012 */
[----:B------:R-:W-:-:S05]  /*10e0*/  IMAD.MOV.U32 R9, RZ, RZ, R17 ;  /* 0x000000ffff097224 */ /* 0x000fca00078e0011 */
[----:B------:R-:W2:Y:S08]  /*10f0*/  LDC R2, c[0x0][0x630] ;  /* 0x00018c00ff027b82 */ /* 0x000eb00000000800 */
[----:B------:R-:W3:Y:S01]  /*1100*/  LDC.64 R28, c[0x0][0x620] ;  /* 0x00018800ff1c7b82 */ /* 0x000ee20000000a00 */
[----:B-1----:R-:W-:-:S04]  /*1110*/  ISETP.NE.U32.AND P0, PT, R26, RZ, PT ;  /* 0x000000ff1a00720c */ /* 0x002fc80003f05070 */
[----:B------:R-:W-:-:S13]  /*1120*/  ISETP.NE.AND.EX P0, PT, R27, RZ, PT, P0 ;  /* 0x000000ff1b00720c */ /* 0x000fda0003f05300 */
[----:B--23--:R-:W-:Y:S05]  /*1130*/  @!P0 BRA `(.L_x_14) ;  /* 0x0000000000288947 */ /* 0x00cfea0003800000 */
[----:B0-----:R-:W0:Y:S02]  /*1140*/  LDC R13, c[0x0][0x634] ;  /* 0x00018d00ff0d7b82 */ /* 0x001e240000000800 */
[----:B0-----:R-:W-:-:S05]  /*1150*/  IADD3 R13, P0, R18, R13, RZ ;  /* 0x0000000d120d7210 */ /* 0x001fca0007f1e0ff */
[----:B------:R-:W-:-:S04]  /*1160*/  IMAD.X R15, RZ, RZ, R17, P0 ;  /* 0x000000ffff0f7224 */ /* 0x000fc800000e0611 */
[----:B------:R-:W-:-:S04]  /*1170*/  IMAD.WIDE.U32 R8, R15, R26, RZ ;  /* 0x0000001a0f087225 */ /* 0x000fc800078e00ff */
[----:B------:R-:W-:-:S04]  /*1180*/  IMAD.WIDE.U32 R10, P0, R13, R27, R8 ;  /* 0x0000001b0d0a7225 */ /* 0x000fc80007800008 */
[----:B------:R-:W-:-:S04]  /*1190*/  IMAD.WIDE.U32 R8, R13, R26, RZ ;  /* 0x0000001a0d087225 */ /* 0x000fc800078e00ff */
[----:B------:R-:W-:Y:S01]  /*11a0*/  IMAD.X R13, RZ, RZ, RZ, P0 ;  /* 0x000000ffff0d7224 */ /* 0x000fe200000e06ff */
[----:B------:R-:W-:Y:S01]  /*11b0*/  IADD3 RZ, P0, R9, R10, RZ ;  /* 0x0000000a09ff7210 */ /* 0x000fe20007f1e0ff */
[----:B------:R-:W-:-:S04]  /*11c0*/  IMAD.MOV.U32 R12, RZ, RZ, R11 ;  /* 0x000000ffff0c7224 */ /* 0x000fc800078e000b */
[----:B------:R-:W-:-:S08]  /*11d0*/  IMAD.WIDE.U32.X R8, R15, R27, R12, P0 ;  /* 0x0000001b0f087225 */ /* 0x000fd000000e040c */
.L_x_14:
[----:B------:R-:W1:Y:S01]  /*11e0*/  LDC.64 R32, c[0x0][0x640] ;  /* 0x00019000ff207b82 */ /* 0x000e620000000a00 */
[-C--:B------:R-:W-:Y:S01]  /*11f0*/  SHF.R.U64 R30, R8, R2.reuse, R9 ;  /* 0x00000002081e7219 */ /* 0x080fe20000001209 */
[----:B------:R-:W-:Y:S01]  /*1200*/  IMAD.MOV.U32 R19, RZ, RZ, R17 ;  /* 0x000000ffff137224 */ /* 0x000fe200078e0011 */
[----:B------:R-:W-:Y:S01]  /*1210*/  SHF.R.U32.HI R2, RZ, R2, R9 ;  /* 0x00000002ff027219 */ /* 0x000fe20000011609 */
[----:B------:R-:W-:Y:S01]  /*1220*/  IMAD.MOV.U32 R26, RZ, RZ, 0x1 ;  /* 0x00000001ff1a7424 */ /* 0x000fe200078e00ff */
[----:B------:R-:W-:-:S03]  /*1230*/  IADD3 R11, P0, RZ, -R30, RZ ;  /* 0x8000001eff0b7210 */ /* 0x000fc60007f1e0ff */
[----:B------:R-:W2:Y:S02]  /*1240*/  LDC R10, c[0x0][0x618] ;  /* 0x00018600ff0a7b82 */ /* 0x000ea40000000800 */
[----:B------:R-:W-:-:S04]  /*1250*/  IMAD.X R9, RZ, RZ, ~R2, P0 ;  /* 0x000000ffff097224 */ /* 0x000fc800000e0e02 */
[-C--:B------:R-:W-:Y:S02]  /*1260*/  IMAD R2, R9, R28.reuse, RZ ;  /* 0x0000001c09027224 */ /* 0x080fe400078e02ff */
[----:B0-----:R-:W0:Y:S01]  /*1270*/  LDC R13, c[0x0][0x608] ;  /* 0x00018200ff0d7b82 */ /* 0x001e220000000800 */
[----:B------:R-:W-:-:S04]  /*1280*/  IMAD.WIDE.U32 R8, R11, R28, R18 ;  /* 0x0000001c0b087225 */ /* 0x000fc800078e0012 */
[----:B------:R-:W-:Y:S02]  /*1290*/  IMAD R11, R11, R29, R2 ;  /* 0x0000001d0b0b7224 */ /* 0x000fe400078e0202 */
[----:B------:R-:W-:Y:S01]  /*12a0*/  IMAD.MOV.U32 R2, RZ, RZ, -0x1 ;  /* 0xffffffffff027424 */ /* 0x000fe200078e00ff */
[----:B------:R-:W3:Y:S01]  /*12b0*/  LDC R31, c[0x0][0x658] ;  /* 0x00019600ff1f7b82 */ /* 0x000ee20000000800 */
[----:B------:R-:W-:Y:S01]  /*12c0*/  IMAD.IADD R9, R9, 0x1, R11 ;  /* 0x0000000109097824 */ /* 0x000fe200078e020b */
[----:B-1----:R-:W-:-:S04]  /*12d0*/  ISETP.NE.U32.AND P0, PT, R32, RZ, PT ;  /* 0x000000ff2000720c */ /* 0x002fc80003f05070 */
[----:B------:R-:W-:Y:S02]  /*12e0*/  ISETP.NE.AND.EX P0, PT, R33, RZ, PT, P0 ;  /* 0x000000ff2100720c */ /* 0x000fe40003f05300 */
[----:B------:R-:W1:Y:S01]  /*12f0*/  LDC R29, c[0x0][0x600] ;  /* 0x00018000ff1d7b82 */ /* 0x000e620000000800 */
[-CC-:B--2---:R-:W-:Y:S02]  /*1300*/  SHF.R.U64 R27, R8, R10.reuse, R9.reuse ;  /* 0x0000000a081b7219 */ /* 0x184fe40000001209 */
[----:B------:R-:W-:-:S05]  /*1310*/  SHF.R.U32.HI R8, RZ, R10, R9 ;  /* 0x0000000aff087219 */ /* 0x000fca0000011609 */
[----:B------:R-:W2:Y:S01]  /*1320*/  LDC R22, c[0x0][0x648] ;  /* 0x00019200ff167b82 */ /* 0x000ea20000000800 */
[-CC-:B0-----:R-:W-:Y:S02]  /*1330*/  SHF.R.U64 R34, R27, R13.reuse, R8.reuse ;  /* 0x0000000d1b227219 */ /* 0x181fe40000001208 */
[----:B------:R-:W-:-:S05]  /*1340*/  SHF.R.U32.HI R8, RZ, R13, R8 ;  /* 0x0000000dff087219 */ /* 0x000fca0000011608 */
[----:B------:R-:W0:Y:S01]  /*1350*/  LDC R24, c[0x0][0x638] ;  /* 0x00018e00ff187b82 */ /* 0x000e220000000800 */
[-CC-:B---3--:R-:W-:Y:S02]  /*1360*/  SHF.R.U64 R36, R34, R31.reuse, R8.reuse ;  /* 0x0000001f22247219 */ /* 0x188fe40000001208 */
[-C--:B------:R-:W-:Y:S02]  /*1370*/  SHF.L.U32 R2, R2, R31.reuse, RZ ;  /* 0x0000001f02027219 */ /* 0x080fe400000006ff */
[----:B------:R-:W-:Y:S01]  /*1380*/  SHF.R.U32.HI R9, RZ, R31, R8 ;  /* 0x0000001fff097219 */ /* 0x000fe20000011608 */
[----:B------:R-:W-:Y:S01]  /*1390*/  IMAD.MOV.U32 R8, RZ, RZ, R36 ;  /* 0x000000ffff087224 */ /* 0x000fe200078e0024 */
[----:B------:R-:W-:Y:S01]  /*13a0*/  LOP3.LUT R15, RZ, R2, RZ, 0x33, !PT ;  /* 0x00000002ff0f7212 */ /* 0x000fe200078e33ff */
[----:B------:R-:W3:Y:S01]  /*13b0*/  LDC R28, c[0x0][0x610] ;  /* 0x00018400ff1c7b82 */ /* 0x000ee20000000800 */
[----:B------:R-:W-:Y:S05]  /*13c0*/  @!P0 BRA `(.L_x_15) ;  /* 0x0000000000288947 */ /* 0x000fea0003800000 */
[----:B------:R-:W4:Y:S02]  /*13d0*/  LDC R13, c[0x0][0x64c] ;  /* 0x00019300ff0d7b82 */ /* 0x000f240000000800 */
[----:B----4-:R-:W-:-:S05]  /*13e0*/  IADD3 R13, P0, R36, R13, RZ ;  /* 0x0000000d240d7210 */ /* 0x010fca0007f1e0ff */
        /* <DEDUP_REMOVED lines=8> */
.L_x_15:
[----:B--2---:R-:W-:Y:S01]  /*1470*/  SHF.R.U64 R7, R8, R22, R9 ;  /* 0x0000001608077219 */ /* 0x004fe20000001209 */
[----:B-1----:R-:W-:Y:S01]  /*1480*/  VIADD R8, R29, 0xffffffff ;  /* 0xffffffff1d087836 */ /* 0x002fe20000000000 */
[----:B------:R-:W-:Y:S01]  /*1490*/  SHF.L.U32 R2, R26, R31, RZ ;  /* 0x0000001f1a027219 */ /* 0x000fe200000006ff */
[----:B------:R-:W-:Y:S01]  /*14a0*/  @P1 IMAD R21, R25, R20, R6 ;  /* 0x0000001419151224 */ /* 0x000fe200078e0206 */
[----:B------:R-:W-:Y:S01]  /*14b0*/  LOP3.LUT R15, R34, R15, RZ, 0xc0, !PT ;  /* 0x0000000f220f7212 */ /* 0x000fe200078ec0ff */
[----:B------:R-:W-:Y:S01]  /*14c0*/  IMAD.MOV R9, RZ, RZ, -R7 ;  /* 0x000000ffff097224 */ /* 0x000fe200078e0a07 */
[----:B------:R-:W-:-:S03]  /*14d0*/  LOP3.LUT R8, R27, R8, RZ, 0xc0, !PT ;  /* 0x000000081b087212 */ /* 0x000fc600078ec0ff */
[----:B------:R-:W-:Y:S02]  /*14e0*/  IMAD R6, R2, R7, R15 ;  /* 0x0000000702067224 */ /* 0x000fe400078e020f */
[----:B0-----:R-:W-:Y:S02]  /*14f0*/  IMAD R2, R9, R24, R36 ;  /* 0x0000001809027224 */ /* 0x001fe400078e0224 */
[----:B---3--:R-:W-:Y:S02]  /*1500*/  IMAD R19, R6, R28, R21 ;  /* 0x0000001c06137224 */ /* 0x008fe400078e0215 */
[----:B------:R-:W-:Y:S02]  /*1510*/  IMAD R2, R2, R29, R8 ;  /* 0x0000001d02027224 */ /* 0x000fe400078e0208 */
[----:B------:R-:W-:-:S03]  /*1520*/  IMAD.MOV.U32 R6, RZ, RZ, 0x1 ;  /* 0x00000001ff067424 */ /* 0x000fc600078e00ff */
[----:B------:R-:W-:Y:S02]  /*1530*/  SEL R22, R2, R19, !P1 ;  /* 0x0000001302167207 */ /* 0x000fe40004800000 */
[----:B------:R-:W-:Y:S01]  /*1540*/  SEL R19, R19, R2, !P1 ;  /* 0x0000000213137207 */ /* 0x000fe20004800000 */
[----:B------:R-:W-:Y:S01]  /*1550*/  IMAD.MOV.U32 R2, RZ, RZ, R30 ;  /* 0x000000ffff027224 */ /* 0x000fe200078e001e */
[----:B------:R-:W-:-:S07]  /*1560*/  PRMT R8, R6, 0x7610, R8 ;  /* 0x0000761006087816 */ /* 0x000fce0000000008 */
.L_x_13:
[----:B------:R-:W-:Y:S05]  /*1570*/  @!P2 BRA `(.L_x_16) ;  /* 0x00000000000ca947 */ /* 0x000fea0003800000 */
[----:B------:R-:W-:Y:S01]  /*1580*/  UCGABAR_WAIT ;  /* 0x0000000000007dc7 */ /* 0x000fe20008000000 */
[----:B------:R-:W-:Y:S01]  /*1590*/  CCTL.IVALL ;  /* 0x00000000ff00798f */ /* 0x000fe20002000000 */
[----:B------:R-:W-:Y:S05]  /*15a0*/  BRA `(.L_x_17) ;  /* 0x0000000000047947 */ /* 0x000fea0003800000 */
.L_x_16:
[----:B------:R-:W-:Y:S06]  /*15b0*/  BAR.SYNC.DEFER_BLOCKING 0x0 ;  /* 0x0000000000007b1d */ /* 0x000fec0000010000 */
.L_x_17:
[----:B------:R-:W-:Y:S05]  /*15c0*/  @!P4 BRA `(.L_x_18) ;  /* 0x0000004400a0c947 */ /* 0x000fea0003800000 */
[----:B------:R-:W-:-:S13]  /*15d0*/  ISETP.GT.U32.AND P0, PT, R35, 0x1, PT ;  /* 0x000000012300780c */ /* 0x000fda0003f04070 */
[----:B------:R-:W-:Y:S05]  /*15e0*/  @P0 EXIT ;  /* 0x000000000000094d */ /* 0x000fea0003800000 */
.L_x_19:
[----:B------:R-:W-:-:S08]  /*15f0*/  NOP ;  /* 0x0000000000007918 */ /* 0x000fd00000000000 */
[----:B------:R-:W1:Y:S02]  /*1600*/  USETMAXREG.TRY_ALLOC.CTAPOOL UP0, 0xe8 ;  /* 0x000000e8000079c8 */ /* 0x000e640008000600 */
[----:B-1----:R-:W-:-:S13]  /*1610*/  PLOP3.LUT P0, PT, PT, PT, UP0, 0x80, 0x0 ;  /* 0x000000000000781c */ /* 0x002fda0003f0f008 */
[----:B------:R-:W-:Y:S05]  /*1620*/  @!P0 BRA `(.L_x_19) ;  /* 0xfffffffc00f08947 */ /* 0x000fea000383ffff */
[----:B------:R-:W-:-:S13]  /*1630*/  LOP3.LUT P0, RZ, R8, 0xff, RZ, 0xc0, !PT ;  /* 0x000000ff08ff7812 */ /* 0x000fda000780c0ff */
[----:B------:R-:W-:Y:S05]  /*1640*/  @!P0 EXIT ;  /* 0x000000000000894d */ /* 0x000fea0003800000 */
[----:B------:R-:W1:Y:S01]  /*1650*/  S2UR UR4, SR_CgaCtaId ;  /* 0x00000000000479c3 */ /* 0x000e620000008800 */
[----:B------:R-:W-:Y:S01]  /*1660*/  VIADD R14, R14, 0xffffffff ;  /* 0xffffffff0e0e7836 */ /* 0x000fe20000000000 */
[CC--:B------:R-:W-:Y:S01]  /*1670*/  LEA.HI R4, R0.reuse, R3.reuse, RZ, 0x2 ;  /* 0x0000000300047211 */ /* 0x0c0fe200078f10ff */
[----:B------:R-:W-:Y:S01]  /*1680*/  UMOV UR41, 0x400 ;  /* 0x0000040000297882 */ /* 0x000fe20000000000 */
[----:B------:R-:W-:Y:S01]  /*1690*/  LEA.HI R0, R0, R3, RZ, 0x5 ;  /* 0x0000000300007211 */ /* 0x000fe200078f28ff */
[----:B------:R-:W-:Y:S01]  /*16a0*/  UISETP.LT.AND UP0, UPT, UR40, 0x1, UPT ;  /* 0x000000012800788c */ /* 0x000fe2000bf01270 */
[----:B------:R-:W-:Y:S01]  /*16b0*/  R2UR UR42, R14 ;  /* 0x000000000e2a72ca */ /* 0x000fe200000e0000 */
[----:B------:R-:W-:Y:S01]  /*16c0*/  ULDC UR6, c[0x0][0x284] ;  /* 0x0000a10000067ab9 */ /* 0x000fe20000000800 */
[--C-:B------:R-:W-:Y:S01]  /*16d0*/  SHF.R.S32.HI R92, RZ, 0x2, R4.reuse ;  /* 0x00000002ff5c7819 */ /* 0x100fe20000011404 */
[----:B------:R-:W-:Y:S01]  /*16e0*/  USEL UR43, UR40, 0x1, UP0 ;  /* 0x00000001282b7887 */ /* 0x000fe20008000000 */
[----:B------:R-:W-:Y:S01]  /*16f0*/  SHF.R.S32.HI R5, RZ, 0x1f, R4 ;  /* 0x0000001fff057819 */ /* 0x000fe20000011404 */
[----:B------:R-:W-:Y:S01]  /*1700*/  USHF.L.U32 UR46, UR40, 0x1, URZ ;  /* 0x00000001282e7899 */ /* 0x000fe2000800063f */
[----:B------:R-:W-:Y:S01]  /*1710*/  LOP3.LUT R94, R4, 0xfffffffc, RZ, 0xc0, !PT ;  /* 0xfffffffc045e7812 */ /* 0x000fe200078ec0ff */
[----:B------:R-:W-:Y:S01]  /*1720*/  UIADD3 UR43, -UR43, UR40, URZ ;  /* 0x000000282b2b7290 */ /* 0x000fe2000fffe13f */
[----:B------:R-:W-:-:S02]  /*1730*/  LEA.HI R5, R5, R92, RZ, 0x3 ;  /* 0x0000005c05057211 */ /* 0x000fc400078f18ff */
[----:B------:R-:W-:Y:S01]  /*1740*/  ISETP.NE.AND P0, PT, R14, RZ, PT ;  /* 0x000000ff0e00720c */ /* 0x000fe20003f05270 */
[----:B------:R-:W-:Y:S01]  /*1750*/  IMAD.IADD R94, R3, 0x1, -R94 ;  /* 0x00000001035e7824 */ /* 0x000fe200078e0a5e */
[----:B------:R-:W-:Y:S01]  /*1760*/  LOP3.LUT R5, R5, 0xfffffff8, RZ, 0xc0, !PT ;  /* 0xfffffff805057812 */ /* 0x000fe200078ec0ff */
[----:B------:R-:W-:Y:S01]  /*1770*/  USHF.L.U32 UR42, UR42, 0x3, URZ ;  /* 0x000000032a2a7899 */ /* 0x000fe2000800063f */
[----:B------:R-:W-:-:S03]  /*1780*/  SEL R101, RZ, 0x1, P0 ;  /* 0x00000001ff657807 */ /* 0x000fc60000000000 */
[----:B------:R-:W-:Y:S01]  /*1790*/  IMAD.IADD R92, R92, 0x1, -R5 ;  /* 0x000000015c5c7824 */ /* 0x000fe200078e0a05 */
[----:B-1----:R-:W-:Y:S01]  /*17a0*/  ULEA UR41, UR4, UR41, 0x18 ;  /* 0x0000002904297291 */ /* 0x002fe2000f8ec03f */
[----:B------:R-:W-:Y:S01]  /*17b0*/  SHF.R.S32.HI R5, RZ, 0x5, R0 ;  /* 0x00000005ff057819 */ /* 0x000fe20000011400 */
[----:B------:R-:W-:Y:S02]  /*17c0*/  IMAD.U32 R96, RZ, RZ, UR42 ;  /* 0x0000002aff607e24 */ /* 0x000fe4000f8e00ff */
[----:B------:R-:W-:Y:S01]  /*17d0*/  UIADD3 UR47, UR41, 0x130, URZ ;  /* 0x00000130292f7890 */ /* 0x000fe2000fffe03f */
[--C-:B------:R-:W-:Y:S01]  /*17e0*/  SHF.R.S32.HI R93, RZ, 0x1f, R92.reuse ;  /* 0x0000001fff5d7819 */ /* 0x100fe2000001145c */
[----:B------:R-:W-:Y:S01]  /*17f0*/  UIADD3 UR4, UR41, 0x200, URZ ;  /* 0x0000020029047890 */ /* 0x000fe2000fffe03f */
[C-C-:B------:R-:W-:Y:S01]  /*1800*/  IMAD R99, R5.reuse, -0x10, -R92.reuse ;  /* 0xfffffff005637824 */ /* 0x140fe200078e0a5c */
[----:B------:R-:W-:Y:S01]  /*1810*/  UIADD3 UR5, UR41, 0x12200, URZ ;  /* 0x0001220029057890 */ /* 0x000fe2000fffe03f */
[C---:B------:R-:W-:Y:S01]  /*1820*/  LOP3.LUT R98, R96.reuse, 0x8, RZ, 0xc0, !PT ;  /* 0x0000000860627812 */ /* 0x040fe200078ec0ff */
[----:B------:R-:W-:Y:S01]  /*1830*/  USHF.R.U32.HI UR4, URZ, 0x4, UR4 ;  /* 0x000000043f047899 */ /* 0x000fe20008011604 */
[----:B------:R-:W-:Y:S01]  /*1840*/  IMAD.U32 R95, RZ, RZ, UR47 ;  /* 0x0000002fff5f7e24 */ /* 0x000fe2000f8e00ff */
[----:B------:R-:W-:Y:S01]  /*1850*/  USHF.R.U32.HI UR5, URZ, 0x4, UR5 ;  /* 0x000000043f057899 */ /* 0x000fe20008011605 */
[----:B------:R-:W-:Y:S01]  /*1860*/  IMAD.WIDE R92, R5, 0x10, R92 ;  /* 0x00000010055c7825 */ /* 0x000fe200078e025c */
[----:B------:R-:W-:Y:S01]  /*1870*/  ULOP3.LUT UR4, UR4, 0x3fff, URZ, 0xc0, !UPT ;  /* 0x00003fff04047892 */ /* 0x000fe2000f8ec03f */
[----:B------:R-:W-:Y:S01]  /*1880*/  LOP3.LUT R96, R96, 0x8, RZ, 0xc, !PT ;  /* 0x0000000860607812 */ /* 0x000fe200078e0cff */
[----:B------:R-:W-:Y:S01]  /*1890*/  ULOP3.LUT UR5, UR5, 0x3fff, URZ, 0xc0, !UPT ;  /* 0x00003fff05057892 */ /* 0x000fe2000f8ec03f */
[----:B------:R-:W-:Y:S01]  /*18a0*/  VIADD R97, R95, UR42 ;  /* 0x0000002a5f617c36 */ /* 0x000fe20008000000 */
[----:B------:R-:W-:Y:S01]  /*18b0*/  LOP3.LUT R98, R98, 0x18, RZ, 0x3c, !PT ;  /* 0x0000001862627812 */ /* 0x000fe200078e3cff */
[----:B------:R-:W-:Y:S01]  /*18c0*/  VIADD R99, R99, UR6 ;  /* 0x0000000663637c36 */ /* 0x000fe20008000000 */
[----:B------:R-:W-:-:S02]  /*18d0*/  ULOP3.LUT UR44, UR4, 0x10000, URZ, 0xfc, !UPT ;  /* 0x00010000042c7892 */ /* 0x000fc4000f8efc3f */
[----:B------:R-:W-:-:S12]  /*18e0*/  ULOP3.LUT UR45, UR5, 0x10000, URZ, 0xfc, !UPT ;  /* 0x00010000052d7892 */ /* 0x000fd8000f8efc3f */
.L_x_171:
[----:B------:R-:W-:Y:S01]  /*18f0*/  SHF.L.U32 R0, R101, 0x1f, RZ ;  /* 0x0000001f65007819 */ /* 0x000fe200000006ff */
[----:B------:R-:W-:Y:S02]  /*1900*/  ULDC UR4, c[0x0][0x28c] ;  /* 0x0000a30000047ab9 */ /* 0x000fe40000000800 */
[----:B------:R-:W-:Y:S01]  /*1910*/  ISETP.LT.AND P1, PT, RZ, UR4, PT ;  /* 0x00000004ff007c0c */ /* 0x000fe2000bf21270 */
[----:B-1----:R-:W1:Y:S02]  /*1920*/  SYNCS.PHASECHK.TRANS64.TRYWAIT P0, [R95+UR42], R0 ;  /* 0x000000005f0075a7 */ /* 0x002e64000800016a */
[----:B-1-34-:R-:W-:Y:S10]  /*1930*/  @!P0 BRA `(.L_x_20) ;  /* 0x0000005800d88947 */ /* 0x01aff40003800000 */
.L_x_207:
[----:B------:R-:W-:Y:S05]  /*1940*/  @P1 BRA `(.L_x_21) ;  /* 0x0000000000401947 */ /* 0x000fea0003800000 */
[----:B-1----:R-:W-:Y:S01]  /*1950*/  MOV R0, 0x0 ;  /* 0x0000000000007802 */ /* 0x002fe20000000f00 */
[----:B------:R-:W-:Y:S01]  /*1960*/  ULDC.64 UR4, c[0x4][0x68] ;  /* 0x01001a0000047ab9 */ /* 0x000fe20000000a00 */
[----:B------:R-:W-:Y:S01]  /*1970*/  ULDC.64 UR6, c[0x4][0x8] ;  /* 0x0100020000067ab9 */ /* 0x000fe20000000a00 */
[----:B------:R-:W-:Y:S01]  /*1980*/  IMAD.U32 R4, RZ, RZ, UR4 ;  /* 0x00000004ff047e24 */ /* 0x000fe2000f8e00ff */
[----:B------:R1:W2:Y:S01]  /*1990*/  LDC.64 R14, c[0x4][R0] ;  /* 0x01000000000e7b82 */ /* 0x0002a20000000a00 */
[----:B------:R-:W-:Y:S01]  /*19a0*/  IMAD.U32 R5, RZ, RZ, UR5 ;  /* 0x00000005ff057e24 */ /* 0x000fe2000f8e00ff */
[----:B------:R-:W-:Y:S01]  /*19b0*/  ULDC.64 UR4, c[0x4][0x70] ;  /* 0x01001c0000047ab9 */ /* 0x000fe20000000a00 */
[----:B------:R-:W-:Y:S02]  /*19c0*/  IMAD.U32 R10, RZ, RZ, UR6 ;  /* 0x00000006ff0a7e24 */ /* 0x000fe4000f8e00ff */
[----:B------:R-:W-:Y:S02]  /*19d0*/  IMAD.U32 R6, RZ, RZ, UR4 ;  /* 0x00000004ff067e24 */ /* 0x000fe4000f8e00ff */
[----:B------:R-:W-:-:S02]  /*19e0*/  IMAD.U32 R7, RZ, RZ, UR5 ;  /* 0x00000005ff077e24 */ /* 0x000fc4000f8e00ff */
[----:B------:R-:W-:Y:S02]  /*19f0*/  IMAD.U32 R11, RZ, RZ, UR7 ;  /* 0x00000007ff0b7e24 */ /* 0x000fe4000f8e00ff */
[----:B------:R-:W-:Y:S02]  /*1a00*/  IMAD.MOV.U32 R8, RZ, RZ, 0x1e1 ;  /* 0x000001e1ff087424 */ /* 0x000fe400078e00ff */
[----:B0-----:R-:W-:Y:S02]  /*1a10*/  IMAD.MOV.U32 R12, RZ, RZ, 0x1 ;  /* 0x00000001ff0c7424 */ /* 0x001fe400078e00ff */
[----:B-1----:R-:W-:-:S07]  /*1a20*/  IMAD.MOV.U32 R13, RZ, RZ, RZ ;  /* 0x000000ffff0d7224 */ /* 0x002fce00078e00ff */
[----:B------:R-:W-:-:S07]  /*1a30*/  LEPC R20, `(.L_x_21) ;  /* 0x000000001014794e */ /* 0x000fce0000000000 */
[----:B--2--5:R-:W-:Y:S05]  /*1a40*/  CALL.ABS.NOINC R14 ;  /* 0x000000000e007343 */ /* 0x024fea0003c00000 */
.L_x_21:
[----:B-1----:R-:W-:-:S04]  /*1a50*/  LOP3.LUT R0, R16, 0x1, RZ, 0xfc, !PT ;  /* 0x0000000110007812 */ /* 0x002fc800078efcff */
[----:B------:R-:W-:-:S13]  /*1a60*/  ISETP.NE.AND P0, PT, R0, 0x3, PT ;  /* 0x000000030000780c */ /* 0x000fda0003f05270 */
[----:B------:R-:W-:Y:S05]  /*1a70*/  @!P0 BRA `(.L_x_22) ;  /* 0x0000000000048947 */ /* 0x000fea0003800000 */
[----:B------:R-:W-:Y:S01]  /*1a80*/  BPT.TRAP 0x1 ;  /* 0x000000040000795c */ /* 0x000fe20000300000 */
.L_x_22:
[----:B------:R-:W-:Y:S02]  /*1a90*/  IMAD.U32 R3, RZ, RZ, UR38 ;  /* 0x00000026ff037e24 */ /* 0x000fe4000f8e00ff */
[----:B------:R-:W-:-:S03]  /*1aa0*/  IMAD.U32 R0, RZ, RZ, UR39 ;  /* 0x00000027ff007e24 */ /* 0x000fc6000f8e00ff */
[----:B------:R-:W-:Y:S02]  /*1ab0*/  LEA R3, R3, UR41, 0x3 ;  /* 0x0000002903037c11 */ /* 0x000fe4000f8e18ff */
[----:B------:R-:W-:-:S04]  /*1ac0*/  SHF.L.U32 R0, R0, 0x1f, RZ ;  /* 0x0000001f00007819 */ /* 0x000fc800000006ff */
[----:B------:R1:W2:Y:S01]  /*1ad0*/  SYNCS.PHASECHK.TRANS64.TRYWAIT P1, [R3+URZ], R0 ;  /* 0x00000000030075a7 */ /* 0x0002a2000802017f */
[----:B------:R-:W-:Y:S05]  /*1ae0*/  @!P0 BRA `(.L_x_23) ;  /* 0x0000000000048947 */ /* 0x000fea0003800000 */
[----:B------:R-:W-:Y:S01]  /*1af0*/  BPT.TRAP 0x1 ;  /* 0x000000040000795c */ /* 0x000fe20000300000 */
.L_x_23:
[----:B--2---:R-:W-:Y:S05]  /*1b00*/  @P1 BRA `(.L_x_24) ;  /* 0x0000000000081947 */ /* 0x004fea0003800000 */
[----:B------:R-:W2:Y:S02]  /*1b10*/  SYNCS.PHASECHK.TRANS64.TRYWAIT P1, [R3+URZ], R0 ;  /* 0x00000000030075a7 */ /* 0x000ea4000802017f */
[----:B--2---:R-:W-:Y:S05]  /*1b20*/  @!P1 BRA `(.L_x_25) ;  /* 0x0000005800709947 */ /* 0x004fea0003800000 */
.L_x_24:
[----:B------:R-:W-:Y:S05]  /*1b30*/  WARPSYNC.ALL ;  /* 0x0000000000007948 */ /* 0x000fea0003800000 */
[----:B------:R-:W-:Y:S01]  /*1b40*/  ULEA UR4, UR38, UR44, 0x8 ;  /* 0x0000002c26047291 */ /* 0x000fe2000f8e403f */
[----:B------:R-:W-:Y:S01]  /*1b50*/  WARPGROUP.ARRIVE ;  /* 0x00000000000079c5 */ /* 0x000fe20000000000 */
[----:B------:R-:W-:Y:S01]  /*1b60*/  ULEA UR6, UR38, UR45, 0x9 ;  /* 0x0000002d26067291 */ /* 0x000fe2000f8e483f */
[----:B-12---:R-:W-:Y:S01]  /*1b70*/  IMAD.U32 R0, RZ, RZ, UR43 ;  /* 0x0000002bff007e24 */ /* 0x006fe2000f8e00ff */
[----:B------:R-:W-:Y:S01]  /*1b80*/  UMOV UR5, 0x80000020 ;  /* 0x8000002000057882 */ /* 0x000fe20000000000 */
[----:B------:R-:W-:-:S03]  /*1b90*/  UMOV UR7, 0x80000020 ;  /* 0x8000002000077882 */ /* 0x000fc60000000000 */
[----:B------:R-:W-:-:S03]  /*1ba0*/  ISETP.GE.AND P1, PT, R0, 0x1, PT ;  /* 0x000000010000780c */ /* 0x000fc60003f26270 */
[----:B------:R-:W-:Y:S01]  /*1bb0*/  IGMMA.64x128x32.S8.S8 R24, gdesc[UR4], RZ, !UPT, gsb0 ;  /* 0x03600000041879f1 */ /* 0x000fe2000c0410ff */
[----:B------:R-:W-:Y:S02]  /*1bc0*/  UIADD3 UR4, UR4, 0x2, URZ ;  /* 0x0000000204047890 */ /* 0x000fe4000fffe03f */
[----:B------:R-:W-:Y:S01]  /*1bd0*/  UIADD3 UR6, UR6, 0x2, URZ ;  /* 0x0000000206067890 */ /* 0x000fe2000fffe03f */
[----:B------:R-:W-:Y:S01]  /*1be0*/  UMOV UR5, 0x80000020 ;  /* 0x8000002000057882 */ /* 0x000fe20000000000 */
[----:B------:R-:W-:Y:S01]  /*1bf0*/  UMOV UR7, 0x80000020 ;  /* 0x8000002000077882 */ /* 0x000fe20000000000 */
[----:B------:R-:W-:Y:S02]  /*1c00*/  WARPGROUP.DEPBAR.LE gsb0, 0x0 ;  /* 0x00008000000079c5 */ /* 0x000fe40000010000 */
[----:B------:R-:W-:-:S06]  /*1c10*/  WARPGROUP.ARRIVE ;  /* 0x00000000000079c5 */ /* 0x000fcc0000000000 */
[----:B------:R-:W-:Y:S03]  /*1c20*/  IGMMA.64x128x32.S8.S8 R24, gdesc[UR4], R24, gsb0 ;  /* 0x03600000041879f1 */ /* 0x000fe60008041018 */
[----:B------:R-:W-:Y:S02]  /*1c30*/  WARPGROUP.DEPBAR.LE gsb0, 0x0 ;  /* 0x00008000000079c5 */ /* 0x000fe40000010000 */
[----:B------:R-:W-:Y:S05]  /*1c40*/  @!P1 BRA `(.L_x_26) ;  /* 0x0000000000d49947 */ /* 0x000fea0003800000 */
[----:B------:R-:W-:Y:S01]  /*1c50*/  UIADD3 UR4, UR38, 0x1, URZ ;  /* 0x0000000126047890 */ /* 0x000fe2000fffe03f */
[----:B------:R-:W-:Y:S02]  /*1c60*/  IMAD.U32 R0, RZ, RZ, UR43 ;  /* 0x0000002bff007e24 */ /* 0x000fe4000f8e00ff */
[----:B------:R-:W-:Y:S01]  /*1c70*/  IMAD.U32 R3, RZ, RZ, UR38 ;  /* 0x00000026ff037e24 */ /* 0x000fe2000f8e00ff */
[----:B------:R-:W-:-:S04]  /*1c80*/  UISETP.NE.AND UP0, UPT, UR4, 0x12, UPT ;  /* 0x000000120400788c */ /* 0x000fc8000bf05270 */
[----:B------:R-:W-:Y:S02]  /*1c90*/  USEL UR5, URZ, 0x1, UP0 ;  /* 0x000000013f057887 */ /* 0x000fe40008000000 */
[----:B------:R-:W-:Y:S02]  /*1ca0*/  USEL UR8, UR4, URZ, UP0 ;  /* 0x0000003f04087287 */ /* 0x000fe40008000000 */
[----:B------:R-:W-:-:S06]  /*1cb0*/  ULOP3.LUT UR5, UR39, UR5, URZ, 0x3c, !UPT ;  /* 0x0000000527057292 */ /* 0x000fcc000f8e3c3f */
[----:B------:R-:W-:-:S07]  /*1cc0*/  IMAD.U32 R6, RZ, RZ, UR5 ;  /* 0x00000005ff067e24 */ /* 0x000fce000f8e00ff */
.L_x_33:
[----:B------:R-:W-:Y:S05]  /*1cd0*/  @!P0 BRA `(.L_x_27) ;  /* 0x0000000000048947 */ /* 0x000fea0003800000 */
[----:B------:R-:W-:Y:S01]  /*1ce0*/  BPT.TRAP 0x1 ;  /* 0x000000040000795c */ /* 0x000fe20000300000 */
.L_x_27:
[----:B------:R-:W-:Y:S01]  /*1cf0*/  ULEA UR4, UR8, UR41, 0x3 ;  /* 0x0000002908047291 */ /* 0x000fe2000f8e183f */
[----:B------:R-:W-:-:S08]  /*1d00*/  SHF.L.U32 R4, R6, 0x1f, RZ ;  /* 0x0000001f06047819 */ /* 0x000fd000000006ff */
[----:B------:R1:W2:Y:S01]  /*1d10*/  SYNCS.PHASECHK.TRANS64.TRYWAIT P1, [UR4], R4 ;  /* 0x00000004ff0075a7 */ /* 0x0002a20008020144 */
[----:B------:R-:W-:Y:S05]  /*1d20*/  @!P0 BRA `(.L_x_28) ;  /* 0x0000000000048947 */ /* 0x000fea0003800000 */
[----:B------:R-:W-:Y:S01]  /*1d30*/  BPT.TRAP 0x1 ;  /* 0x000000040000795c */ /* 0x000fe20000300000 */
.L_x_28:
[----:B--2---:R-:W-:Y:S05]  /*1d40*/  @P1 BRA `(.L_x_29) ;  /* 0x0000000000081947 */ /* 0x004fea0003800000 */
[----:B------:R-:W2:Y:S02]  /*1d50*/  SYNCS.PHASECHK.TRANS64.TRYWAIT P1, [UR4], R4 ;  /* 0x00000004ff0075a7 */ /* 0x000ea40008020144 */
[----:B--2---:R-:W-:Y:S05]  /*1d60*/  @!P1 BRA `(.L_x_30) ;  /* 0x0000005400f49947 */ /* 0x004fea0003800000 */
.L_x_29:
[----:B------:R-:W-:Y:S01]  /*1d70*/  ULEA UR4, UR8, UR44, 0x8 ;  /* 0x0000002c08047291 */ /* 0x000fe2000f8e403f */
[----:B------:R-:W-:Y:S01]  /*1d80*/  WARPGROUP.ARRIVE ;  /* 0x00000000000079c5 */ /* 0x000fe20000000000 */
[----:B------:R-:W-:Y:S01]  /*1d90*/  ULEA UR6, UR8, UR45, 0x9 ;  /* 0x0000002d08067291 */ /* 0x000fe2000f8e483f */
[----:B------:R-:W-:Y:S01]  /*1da0*/  UMOV UR5, 0x80000020 ;  /* 0x8000002000057882 */ /* 0x000fe20000000000 */
[----:B------:R-:W-:-:S07]  /*1db0*/  UMOV UR7, 0x80000020 ;  /* 0x8000002000077882 */ /* 0x000fce0000000000 */
[----:B------:R-:W-:Y:S01]  /*1dc0*/  IGMMA.64x128x32.S8.S8 R24, gdesc[UR4], R24, gsb0 ;  /* 0x03600000041879f1 */ /* 0x000fe20008041018 */
        /* <DEDUP_REMOVED lines=9> */
[----:B------:R-:W-:Y:S01]  /*1e60*/  BPT.TRAP 0x1 ;  /* 0x000000040000795c */ /* 0x000fe20000300000 */
.L_x_31:
[----:B------:R-:W-:-:S13]  /*1e70*/  ISETP.NE.AND P1, PT, R89, RZ, PT ;  /* 0x000000ff5900720c */ /* 0x000fda0003f25270 */
[----:B-12---:R-:W-:-:S05]  /*1e80*/  @P1 LEA R4, R3, UR41, 0x3 ;  /* 0x0000002903041c11 */ /* 0x006fca000f8e18ff */
[----:B------:R-:W-:-:S05]  /*1e90*/  @P1 VIADD R5, R4, 0x90 ;  /* 0x0000009004051836 */ /* 0x000fca0000000000 */
[----:B------:R-:W-:-:S04]  /*1ea0*/  @P1 PRMT R5, R88, 0x654, R5 ;  /* 0x0000065458051816 */ /* 0x000fc80000000005 */
[----:B------:R1:W-:Y:S01]  /*1eb0*/  @P1 SYNCS.ARRIVE.TRANS64.RED.A1T0 RZ, [R5+URZ], RZ ;  /* 0x000000ff05ff19a7 */ /* 0x0003e2000810043f */
[----:B------:R-:W-:-:S13]  /*1ec0*/  ISETP.GT.U32.AND P1, PT, R16, 0x1, PT ;  /* 0x000000011000780c */ /* 0x000fda0003f24070 */
[----:B-1----:R-:W-:Y:S05]  /*1ed0*/  @P1 BRA `(.L_x_32) ;  /* 0x0000000000041947 */ /* 0x002fea0003800000 */
[----:B------:R-:W-:Y:S01]  /*1ee0*/  BPT.TRAP 0x1 ;  /* 0x000000040000795c */ /* 0x000fe20000300000 */
.L_x_32:
[----:B------:R-:W-:Y:S01]  /*1ef0*/  UIADD3 UR8, UR8, 0x1, URZ ;  /* 0x0000000108087890 */ /* 0x000fe2000fffe03f */
[C---:B------:R-:W-:Y:S01]  /*1f00*/  ISETP.GT.AND P2, PT, R0.reuse, 0x1, PT ;  /* 0x000000010000780c */ /* 0x040fe20003f44270 */
[----:B------:R-:W-:Y:S02]  /*1f10*/  VIADD R3, R3, 0x1 ;  /* 0x0000000103037836 */ /* 0x000fe40000000000 */
[----:B------:R-:W-:Y:S01]  /*1f20*/  UISETP.NE.AND UP0, UPT, UR8, 0x12, UPT ;  /* 0x000000120800788c */ /* 0x000fe2000bf05270 */
[----:B------:R-:W-:Y:S02]  /*1f30*/  VIADD R0, R0, 0xffffffff ;  /* 0xffffffff00007836 */ /* 0x000fe40000000000 */
[C---:B------:R-:W-:Y:S01]  /*1f40*/  ISETP.NE.AND P1, PT, R3.reuse, 0x12, PT ;  /* 0x000000120300780c */ /* 0x040fe20003f25270 */
[----:B------:R-:W-:Y:S02]  /*1f50*/  USEL UR4, URZ, 0x1, UP0 ;  /* 0x000000013f047887 */ /* 0x000fe40008000000 */
[----:B------:R-:W-:Y:S01]  /*1f60*/  USEL UR8, UR8, URZ, UP0 ;  /* 0x0000003f08087287 */ /* 0x000fe20008000000 */
[----:B------:R-:W-:-:S03]  /*1f70*/  SEL R3, R3, RZ, P1 ;  /* 0x000000ff03037207 */ /* 0x000fc60000800000 */
[----:B------:R-:W-:Y:S01]  /*1f80*/  LOP3.LUT R6, R6, UR4, RZ, 0x3c, !PT ;  /* 0x0000000406067c12 */ /* 0x000fe2000f8e3cff */
[----:B------:R-:W-:Y:S07]  /*1f90*/  @P2 BRA `(.L_x_33) ;  /* 0xfffffffc004c2947 */ /* 0x000fee000383ffff */
.L_x_26:
[----:B------:R-:W1:Y:S01]  /*1fa0*/  LDC R0, c[0x0][0x28c] ;  /* 0x0000a300ff007b82 */ /* 0x000e620000000800 */
[----:B------:R2:W-:Y:S01]  /*1fb0*/  SYNCS.ARRIVE.TRANS64.A1T0 RZ, [R96+UR47], RZ ;  /* 0x000000ff60ff79a7 */ /* 0x0005e2000810002f */
[----:B-1----:R-:W-:-:S13]  /*1fc0*/  ISETP.GE.AND P1, PT, R0, 0x1, PT ;  /* 0x000000010000780c */ /* 0x002fda0003f26270 */
[----:B--2---:R-:W-:Y:S05]  /*1fd0*/  @!P1 BRA `(.L_x_34) ;  /* 0x0000000000449947 */ /* 0x004fea0003800000 */
[----:B------:R-:W-:Y:S05]  /*1fe0*/  @!P0 BRA `(.L_x_35) ;  /* 0x0000000000048947 */ /* 0x000fea0003800000 */
[----:B------:R-:W-:Y:S01]  /*1ff0*/  BPT.TRAP 0x1 ;  /* 0x000000040000795c */ /* 0x000fe20000300000 */
.L_x_35:
[----:B------:R-:W-:-:S13]  /*2000*/  ISETP.NE.AND P0, PT, R89, RZ, PT ;  /* 0x000000ff5900720c */ /* 0x000fda0003f05270 */
[----:B------:R-:W-:-:S05]  /*2010*/  VOTEU.ANY UP0, P0 ;  /* 0x00000000003f7886 */ /* 0x000fca0000000100 */
[----:B------:R-:W-:-:S06]  /*2020*/  @UP0 UIADD3 UR4, UR43, UR38, URZ ;  /* 0x000000262b040290 */ /* 0x000fcc000fffe03f */
[----:B------:R-:W-:Y:S02]  /*2030*/  IMAD.U32 R4, RZ, RZ, UR4 ;  /* 0x00000004ff047e24 */ /* 0x000fe4000f8e00ff */
[----:B------:R-:W-:Y:S02]  /*2040*/  IMAD.U32 R3, RZ, RZ, UR4 ;  /* 0x00000004ff037e24 */ /* 0x000fe4000f8e00ff */
[----:B------:R-:W-:-:S05]  /*2050*/  @P0 IMAD.WIDE.U32 R4, R4, 0x38e38e39, RZ ;  /* 0x38e38e3904040825 */ /* 0x000fca00078e00ff */
[----:B------:R-:W-:-:S05]  /*2060*/  @P0 SHF.R.U32.HI R0, RZ, 0x2, R5 ;  /* 0x00000002ff000819 */ /* 0x000fca0000011605 */
[----:B------:R-:W-:-:S05]  /*2070*/  @P0 IMAD R0, R0, -0x12, R3 ;  /* 0xffffffee00000824 */ /* 0x000fca00078e0203 */
[----:B------:R-:W-:-:S05]  /*2080*/  @P0 LEA R0, R0, UR41, 0x3 ;  /* 0x0000002900000c11 */ /* 0x000fca000f8e18ff */
[----:B------:R-:W-:-:S05]  /*2090*/  @P0 VIADD R3, R0, 0x90 ;  /* 0x0000009000030836 */ /* 0x000fca0000000000 */
[----:B------:R-:W-:-:S04]  /*20a0*/  @P0 PRMT R3, R88, 0x654, R3 ;  /* 0x0000065458030816 */ /* 0x000fc80000000003 */
[----:B------:R1:W-:Y:S01]  /*20b0*/  @P0 SYNCS.ARRIVE.TRANS64.RED.A1T0 RZ, [R3+URZ], RZ ;  /* 0x000000ff03ff09a7 */ /* 0x0003e2000810043f */
[----:B------:R-:W-:-:S13]  /*20c0*/  ISETP.GT.U32.AND P0, PT, R16, 0x1, PT ;  /* 0x000000011000780c */ /* 0x000fda0003f04070 */
[----:B-1----:R-:W-:Y:S05]  /*20d0*/  @P0 BRA `(.L_x_34) ;  /* 0x0000000000040947 */ /* 0x002fea0003800000 */
[----:B------:R-:W-:Y:S01]  /*20e0*/  BPT.TRAP 0x1 ;  /* 0x000000040000795c */ /* 0x000fe20000300000 */
.L_x_34:
[----:B------:R-:W-:Y:S01]  /*20f0*/  SHF.L.U32 R0, R101, 0x1f, RZ ;  /* 0x0000001f65007819 */ /* 0x000fe200000006ff */
[----:B------:R-:W-:Y:S01]  /*2100*/  UIADD3 UR38, UR46, UR38, URZ ;  /* 0x000000262e267290 */ /* 0x000fe2000fffe03f */
[----:B------:R-:W1:Y:S01]  /*2110*/  LDC R7, c[0x0][0x288] ;  /* 0x0000a200ff077b82 */ /* 0x000e620000000800 */
[----:B------:R-:W-:Y:S01]  /*2120*/  UISETP.GE.U32.AND UP1, UPT, UR46, 0x12, UPT ;  /* 0x000000122e00788c */ /* 0x000fe2000bf26070 */
[----:B------:R-:W-:Y:S01]  /*2130*/  IMAD.SHL.U32 R8, R94, 0x2, RZ ;  /* 0x000000025e087824 */ /* 0x000fe200078e00ff */
[----:B------:R-:W-:Y:S02]  /*2140*/  UISETP.GT.U32.AND UP0, UPT, UR38, 0x11, UPT ;  /* 0x000000112600788c */ /* 0x000fe4000bf04070 */
[----:B------:R-:W-:Y:S02]  /*2150*/  UIMAD.WIDE.U32 UR4, UR38, 0x38e38e39, URZ ;  /* 0x38e38e39260478a5 */ /* 0x000fe4000f8e003f */
[----:B------:R-:W-:Y:S01]  /*2160*/  UISETP.LT.U32.AND UP0, UPT, UR46, 0x12, UP0 ;  /* 0x000000122e00788c */ /* 0x000fe20008701070 */
[----:B------:R-:W2:Y:S01]  /*2170*/  SYNCS.PHASECHK.TRANS64.TRYWAIT P0, [R95+UR42+0x10], R0 ;  /* 0x000010005f0075a7 */ /* 0x000ea2000800016a */
[----:B------:R-:W-:Y:S01]  /*2180*/  USHF.R.U32.HI UR4, URZ, 0x2, UR5 ;  /* 0x000000023f047899 */ /* 0x000fe20008011605 */
[----:B------:R-:W-:Y:S01]  /*2190*/  SHF.R.S32.HI R9, RZ, 0x1f, R8 ;  /* 0x0000001fff097819 */ /* 0x000fe20000011408 */
[----:B------:R-:W-:-:S02]  /*21a0*/  USEL UR6, URZ, 0x1, !UP0 ;  /* 0x000000013f067887 */ /* 0x000fc4000c000000 */
[----:B------:R-:W-:Y:S02]  /*21b0*/  UIMAD UR38, UR4, -0x12, UR38 ;  /* 0xffffffee042678a4 */ /* 0x000fe4000f8e0226 */
[----:B------:R-:W-:-:S04]  /*21c0*/  ULOP3.LUT UR39, UR39, UR6, URZ, 0x3c, !UPT ;  /* 0x0000000627277292 */ /* 0x000fc8000f8e3c3f */
[----:B------:R-:W-:Y:S01]  /*21d0*/  @UP1 ULOP3.LUT UR39, UR39, 0x1, UR4, 0x78, !UPT ;  /* 0x0000000127271892 */ /* 0x000fe2000f8e7804 */
[----:B-12---:R-:W-:Y:S11]  /*21e0*/  @!P0 BRA `(.L_x_36) ;  /* 0x0000005000ec8947 */ /* 0x006ff60003800000 */
.L_x_208:
[----:B-1----:R-:W-:Y:S01]  /*21f0*/  IMAD.SHL.U32 R0, R19, 0x40, RZ ;  /* 0x0000004013007824 */ /* 0x002fe200078e00ff */
[----:B------:R-:W-:Y:S01]  /*2200*/  ULDC UR6, c[0x0][0x284] ;  /* 0x0000a10000067ab9 */ /* 0x000fe20000000800 */
[----:B------:R-:W-:Y:S01]  /*2210*/  IMAD.SHL.U32 R22, R22, 0x80, RZ ;  /* 0x0000008016167824 */ /* 0x000fe200078e00ff */
[----:B------:R-:W-:Y:S01]  /*2220*/  SHF.R.S32.HI R15, RZ, 0x1f, R2 ;  /* 0x0000001fff0f7819 */ /* 0x000fe20000011402 */
[----:B------:R-:W-:Y:S01]  /*2230*/  ULDC.64 UR4, c[0x0][0x5d0] ;  /* 0x0001740000047ab9 */ /* 0x000fe20000000a00 */
[----:B------:R-:W-:Y:S01]  /*2240*/  ISETP.GE.AND P0, PT, R0, UR6, PT ;  /* 0x0000000600007c0c */ /* 0x000fe2000bf06270 */
[----:B------:R-:W-:Y:S01]  /*2250*/  IMAD.WIDE.U32 R4, R2, UR4, R8 ;  /* 0x0000000402047c25 */ /* 0x000fe2000f8e0008 */
[----:B------:R-:W-:Y:S02]  /*2260*/  SHF.R.S32.HI R14, RZ, 0x1f, R22 ;  /* 0x0000001fff0e7819 */ /* 0x000fe40000011416 */
[C---:B------:R-:W-:Y:S01]  /*2270*/  ISETP.GE.OR P0, PT, R22.reuse, R7, P0 ;  /* 0x000000071600720c */ /* 0x040fe20000706670 */
[----:B------:R-:W-:Y:S01]  /*2280*/  IMAD R3, R15, UR4, RZ ;  /* 0x000000040f037c24 */ /* 0x000fe2000f8e02ff */
[----:B------:R-:W-:-:S03]  /*2290*/  IADD3 R4, P1, R22, R4, RZ ;  /* 0x0000000416047210 */ /* 0x000fc60007f3e0ff */
[----:B------:R-:W-:-:S05]  /*22a0*/  IMAD R3, R2, UR5, R3 ;  /* 0x0000000502037c24 */ /* 0x000fca000f8e0203 */
[----:B------:R-:W-:-:S03]  /*22b0*/  IADD3.X R5, R14, R5, R3, P1, !PT ;  /* 0x000000050e057210 */ /* 0x000fc60000ffe403 */
[----:B------:R-:W-:Y:S05]  /*22c0*/  @P0 BRA `(.L_x_37) ;  /* 0x0000003000b00947 */ /* 0x000fea0003800000 */
[----:B------:R-:W1:Y:S01]  /*22d0*/  LDC.64 R10, c[0x0][0x5c8] ;  /* 0x00017200ff0a7b82 */ /* 0x000e620000000a00 */
[----:B0-----:R-:W-:Y:S01]  /*22e0*/  IMAD.WIDE R12, R19, 0x40, R92 ;  /* 0x00000040130c7825 */ /* 0x001fe200078e025c */
[----:B------:R-:W-:Y:S01]  /*22f0*/  ULDC.64 UR4, c[0x0][0x5c0] ;  /* 0x0001700000047ab9 */ /* 0x000fe20000000a00 */
[----:B------:R-:W-:Y:S02]  /*2300*/  BSSY B0, `(.L_x_37) ;  /* 0x0000328000007945 */ /* 0x000fe40003800000 */
[----:B------:R-:W-:Y:S02]  /*2310*/  IMAD.IADD R104, R99, 0x1, -R0 ;  /* 0x0000000163687824 */ /* 0x000fe400078e0a00 */
[-C--:B-1----:R-:W-:Y:S02]  /*2320*/  IMAD R3, R13, R10.reuse, RZ ;  /* 0x0000000a0d037224 */ /* 0x082fe400078e02ff */
[----:B------:R-:W-:-:S04]  /*2330*/  IMAD.WIDE.U32 R4, R12, R10, R4 ;  /* 0x0000000a0c047225 */ /* 0x000fc800078e0004 */
[----:B------:R-:W-:Y:S01]  /*2340*/  IMAD R3, R12, R11, R3 ;  /* 0x0000000b0c037224 */ /* 0x000fe200078e0203 */
[----:B------:R-:W-:-:S03]  /*2350*/  IADD3 R4, P0, R4, UR4, RZ ;  /* 0x0000000404047c10 */ /* 0x000fc6000ff1e0ff */
[----:B------:R-:W-:Y:S01]  /*2360*/  IMAD.IADD R3, R5, 0x1, R3 ;  /* 0x0000000105037824 */ /* 0x000fe200078e0203 */
[----:B------:R-:W-:-:S04]  /*2370*/  LEA R6, P1, R10, R4, 0x3 ;  /* 0x000000040a067211 */ /* 0x000fc800078218ff */
[----:B------:R-:W-:Y:S01]  /*2380*/  IADD3.X R5, R3, UR5, RZ, P0, !PT ;  /* 0x0000000503057c10 */ /* 0x000fe200087fe4ff */
[----:B------:R-:W-:Y:S01]  /*2390*/  IMAD R3, R94, -0x2, R7 ;  /* 0xfffffffe5e037824 */ /* 0x000fe200078e0207 */
[----:B-----5:R-:W-:Y:S02]  /*23a0*/  ISETP.NE.AND P0, PT, R91, RZ, PT ;  /* 0x000000ff5b00720c */ /* 0x020fe40003f05270 */
[----:B------:R-:W-:Y:S01]  /*23b0*/  LEA.HI.X R7, R10, R5, R11, 0x3, P1 ;  /* 0x000000050a077211 */ /* 0x000fe200008f1c0b */
[----:B------:R-:W-:-:S10]  /*23c0*/  IMAD.IADD R0, R3, 0x1, -R22 ;  /* 0x0000000103007824 */ /* 0x000fd400078e0a16 */
[----:B------:R-:W-:Y:S05]  /*23d0*/  @!P0 BRA `(.L_x_38) ;  /* 0x0000002400608947 */ /* 0x000fea0003800000 */
[----:B------:R-:W0:Y:S01]  /*23e0*/  LDC.64 R20, c[0x0][0x5b0] ;  /* 0x00016c00ff147b82 */ /* 0x000e220000000a00 */
[----:B------:R-:W-:Y:S01]  /*23f0*/  ULDC.64 UR4, c[0x0][0x5b8] ;  /* 0x00016e0000047ab9 */ /* 0x000fe20000000a00 */
[----:B------:R-:W-:Y:S01]  /*2400*/  ISETP.GE.AND P1, PT, R104, 0x1, PT ;  /* 0x000000016800780c */ /* 0x000fe20003f26270 */
[----:B------:R-:W-:Y:S01]  /*2410*/  IMAD.WIDE.U32 R8, R2, UR4, R8 ;  /* 0x0000000402087c25 */ /* 0x000fe2000f8e0008 */
[----:B------:R-:W-:Y:S02]  /*2420*/  BSSY B1, `(.L_x_39) ;  /* 0x000000e000017945 */ /* 0x000fe40003800000 */
[----:B------:R-:W-:Y:S01]  /*2430*/  ISETP.LT.OR P5, PT, R0, 0x1, !P1 ;  /* 0x000000010000780c */ /* 0x000fe20004fa1670 */
[----:B------:R-:W-:Y:S01]  /*2440*/  IMAD R3, R15, UR4, RZ ;  /* 0x000000040f037c24 */ /* 0x000fe2000f8e02ff */
[----:B------:R-:W1:Y:S01]  /*2450*/  LDC.64 R102, c[0x0][0x5a8] ;  /* 0x00016a00ff667b82 */ /* 0x000e620000000a00 */
[----:B------:R-:W-:Y:S02]  /*2460*/  IADD3 R10, P0, R22, R8, RZ ;  /* 0x00000008160a7210 */ /* 0x000fe40007f1e0ff */
[----:B------:R-:W-:-:S05]  /*2470*/  IMAD R3, R2, UR5, R3 ;  /* 0x0000000502037c24 */ /* 0x000fca000f8e0203 */
[----:B------:R-:W-:Y:S01]  /*2480*/  IADD3.X R11, R14, R9, R3, P0, !PT ;  /* 0x000000090e0b7210 */ /* 0x000fe200007fe403 */
[-C--:B0-----:R-:W-:Y:S02]  /*2490*/  IMAD R8, R13, R20.reuse, RZ ;  /* 0x000000140d087224 */ /* 0x081fe400078e02ff */
[----:B------:R-:W-:-:S04]  /*24a0*/  IMAD.WIDE.U32 R2, R12, R20, R10 ;  /* 0x000000140c027225 */ /* 0x000fc800078e000a */
[----:B------:R-:W-:Y:S01]  /*24b0*/  IMAD R19, R12, R21, R8 ;  /* 0x000000150c137224 */ /* 0x000fe200078e0208 */
[----:B-1----:R-:W-:-:S04]  /*24c0*/  IADD3 R2, P0, R2, R102, RZ ;  /* 0x0000006602027210 */ /* 0x002fc80007f1e0ff */
[----:B------:R-:W-:Y:S01]  /*24d0*/  IADD3.X R3, R103, R3, R19, P0, !PT ;  /* 0x0000000367037210 */ /* 0x000fe200007fe413 */
[----:B------:R-:W-:Y:S08]  /*24e0*/  @P5 BRA `(.L_x_40) ;  /* 0x0000000000045947 */ /* 0x000ff00003800000 */
[----:B------:R0:W5:Y:S02]  /*24f0*/  LDG.E.U8 R100, desc[UR36][R2.64] ;  /* 0x0000002402647981 */ /* 0x000164000c1e1100 */
.L_x_40:
[----:B------:R-:W-:Y:S05]  /*2500*/  BSYNC B1 ;  /* 0x0000000000017941 */ /* 0x000fea0003800000 */
.L_x_39:
[----:B-----5:R-:W-:Y:S01]  /*2510*/  LOP3.LUT R13, R100, 0xffff, RZ, 0xc0, !PT ;  /* 0x0000ffff640d7812 */ /* 0x020fe200078ec0ff */
[----:B------:R-:W-:Y:S01]  /*2520*/  IMAD.SHL.U32 R8, R20, 0x8, RZ ;  /* 0x0000000814087824 */ /* 0x000fe200078e00ff */
[----:B------:R-:W-:Y:S01]  /*2530*/  ISETP.LT.OR P2, PT, R0, 0x2, !P1 ;  /* 0x000000020000780c */ /* 0x000fe20004f41670 */
[----:B------:R-:W-:Y:S01]  /*2540*/  BSSY B1, `(.L_x_41) ;  /* 0x000000e000017945 */ /* 0x000fe20003800000 */
[----:B------:R-:W-:Y:S02]  /*2550*/  PRMT R14, R13, 0x8880, RZ ;  /* 0x000088800d0e7816 */ /* 0x000fe400000000ff */
[----:B------:R-:W-:Y:S02]  /*2560*/  SHF.L.U64.HI R9, R20, 0x3, R21 ;  /* 0x0000000314097819 */ /* 0x000fe40000010215 */
[----:B------:R-:W-:Y:S01]  /*2570*/  ISETP.GE.AND P0, PT, R104, 0x9, PT ;  /* 0x000000096800780c */ /* 0x000fe20003f06270 */
[----:B------:R-:W-:Y:S02]  /*2580*/  IMAD R13, R14, R91, RZ ;  /* 0x0000005b0e0d7224 */ /* 0x000fe400078e02ff */
[----:B------:R-:W-:-:S04]  /*2590*/  IMAD.WIDE.U32 R8, R12, R20, R8 ;  /* 0x000000140c087225 */ /* 0x000fc800078e0008 */
[----:B------:R-:W-:Y:S01]  /*25a0*/  @!P5 IMAD R15, R24, R90, R13 ;  /* 0x0000005a180fd224 */ /* 0x000fe200078e020d */
[----:B------:R-:W-:Y:S01]  /*25b0*/  IADD3 R8, P3, P4, R10, R102, R8 ;  /* 0x000000660a087210 */ /* 0x000fe20007c7e008 */
[----:B------:R-:W-:-:S03]  /*25c0*/  IMAD.IADD R14, R19, 0x1, R9 ;  /* 0x00000001130e7824 */ /* 0x000fc600078e0209 */
[----:B------:R1:W-:Y:S01]  /*25d0*/  @!P5 STG.E.U8 desc[UR36][R4.64], R15 ;  /* 0x0000000f0400d986 */ /* 0x0003e2000c101124 */
[----:B------:R-:W-:Y:S08]  /*25e0*/  @P2 BRA `(.L_x_42) ;  /* 0x00000000000c2947 */ /* 0x000ff00003800000 */
[----:B------:R-:W2:Y:S02]  /*25f0*/  LDG.E.U8 R100, desc[UR36][R2.64+0x1] ;  /* 0x0000012402647981 */ /* 0x000ea4000c1e1100 */
[----:B--2---:R-:W-:-:S05]  /*2600*/  PRMT R12, R100, 0x8880, RZ ;  /* 0x00008880640c7816 */ /* 0x004fca00000000ff */
[----:B------:R-:W-:-:S07]  /*2610*/  IMAD R13, R12, R91, RZ ;  /* 0x0000005b0c0d7224 */ /* 0x000fce00078e02ff */
.L_x_42:
[----:B------:R-:W-:Y:S05]  /*2620*/  BSYNC B1 ;  /* 0x0000000000017941 */ /* 0x000fea0003800000 */
.L_x_41:
[C---:B------:R-:W-:Y:S01]  /*2630*/  ISETP.LT.OR P5, PT, R0.reuse, 0x1, !P0 ;  /* 0x000000010000780c */ /* 0x040fe200047a1670 */
[----:B------:R-:W-:Y:S01]  /*2640*/  @!P2 IMAD R25, R25, R90, R13 ;  /* 0x0000005a1919a224 */ /* 0x000fe200078e020d */
[----:B------:R-:W-:Y:S01]  /*2650*/  BSSY B1, `(.L_x_43) ;  /* 0x000000a000017945 */ /* 0x000fe20003800000 */
[----:B------:R-:W-:Y:S02]  /*2660*/  IADD3.X R9, R11, R103, R14, P3, P4 ;  /* 0x000000670b097210 */ /* 0x000fe40001fe840e */
[C---:B------:R-:W-:Y:S01]  /*2670*/  ISETP.LT.OR P3, PT, R0.reuse, 0x2, !P0 ;  /* 0x000000020000780c */ /* 0x040fe20004761670 */
[----:B------:R2:W-:Y:S01]  /*2680*/  @!P2 STG.E.U8 desc[UR36][R4.64+0x1], R25 ;  /* 0x000001190400a986 */ /* 0x0005e2000c101124 */
[C---:B------:R-:W-:Y:S02]  /*2690*/  ISETP.LT.OR P4, PT, R0.reuse, 0x9, !P1 ;  /* 0x000000090000780c */ /* 0x040fe40004f81670 */
[----:B------:R-:W-:-:S04]  /*26a0*/  ISETP.LT.OR P2, PT, R0, 0xa, !P1 ;  /* 0x0000000a0000780c */ /* 0x000fc80004f41670 */
[----:B------:R-:W-:Y:S09]  /*26b0*/  @P5 BRA `(.L_x_44) ;  /* 0x00000000000c5947 */ /* 0x000ff20003800000 */
[----:B------:R-:W3:Y:S02]  /*26c0*/  LDG.E.U8 R100, desc[UR36][R8.64] ;  /* 0x0000002408647981 */ /* 0x000ee4000c1e1100 */
[----:B---3--:R-:W-:-:S05]  /*26d0*/  PRMT R10, R100, 0x8880, RZ ;  /* 0x00008880640a7816 */ /* 0x008fca00000000ff */
[----:B------:R-:W-:-:S07]  /*26e0*/  IMAD R13, R10, R91, RZ ;  /* 0x0000005b0a0d7224 */ /* 0x000fce00078e02ff */
.L_x_44:
[----:B------:R-:W-:Y:S05]  /*26f0*/  BSYNC B1 ;  /* 0x0000000000017941 */ /* 0x000fea0003800000 */
.L_x_43:
[----:B------:R-:W-:Y:S01]  /*2700*/  @!P5 IMAD R11, R26, R90, R13 ;  /* 0x0000005a1a0bd224 */ /* 0x000fe200078e020d */
[----:B------:R-:W-:Y:S04]  /*2710*/  BSSY B1, `(.L_x_45) ;  /* 0x0000006000017945 */ /* 0x000fe80003800000 */
[----:B------:R3:W-:Y:S01]  /*2720*/  @!P5 STG.E.U8 desc[UR36][R6.64], R11 ;  /* 0x0000000b0600d986 */ /* 0x0007e2000c101124 */
[----:B------:R-:W-:Y:S05]  /*2730*/  @P3 BRA `(.L_x_46) ;  /* 0x00000000000c3947 */ /* 0x000fea0003800000 */
[----:B------:R-:W4:Y:S02]  /*2740*/  LDG.E.U8 R100, desc[UR36][R8.64+0x1] ;  /* 0x0000012408647981 */ /* 0x000f24000c1e1100 */
[----:B----4-:R-:W-:-:S05]  /*2750*/  PRMT R10, R100, 0x8880, RZ ;  /* 0x00008880640a7816 */ /* 0x010fca00000000ff */
[----:B------:R-:W-:-:S07]  /*2760*/  IMAD R13, R10, R91, RZ ;  /* 0x0000005b0a0d7224 */ /* 0x000fce00078e02ff */
.L_x_46:
[----:B------:R-:W-:Y:S05]  /*2770*/  BSYNC B1 ;  /* 0x0000000000017941 */ /* 0x000fea0003800000 */
.L_x_45:
[----:B------:R-:W-:Y:S01]  /*2780*/  @!P3 IMAD R27, R27, R90, R13 ;  /* 0x0000005a1b1bb224 */ /* 0x000fe200078e020d */
[----:B------:R-:W-:Y:S04]  /*2790*/  BSSY B1, `(.L_x_47) ;  /* 0x0000006000017945 */ /* 0x000fe80003800000 */
[----:B------:R4:W-:Y:S01]  /*27a0*/  @!P3 STG.E.U8 desc[UR36][R6.64+0x1], R27 ;  /* 0x0000011b0600b986 */ /* 0x0009e2000c101124 */
[----:B------:R-:W-:Y:S05]  /*27b0*/  @P4 BRA `(.L_x_48) ;  /* 0x00000000000c4947 */ /* 0x000fea0003800000 */
[----:B------:R-:W5:Y:S02]  /*27c0*/  LDG.E.U8 R100, desc[UR36][R2.64+0x8] ;  /* 0x0000082402647981 */ /* 0x000f64000c1e1100 */
[----:B-----5:R-:W-:-:S05]  /*27d0*/  PRMT R10, R100, 0x8880, RZ ;  /* 0x00008880640a7816 */ /* 0x020fca00000000ff */
[----:B------:R-:W-:-:S07]  /*27e0*/  IMAD R13, R10, R91, RZ ;  /* 0x0000005b0a0d7224 */ /* 0x000fce00078e02ff */
.L_x_48:
[----:B------:R-:W-:Y:S05]  /*27f0*/  BSYNC B1 ;  /* 0x0000000000017941 */ /* 0x000fea0003800000 */
.L_x_47:
[----:B---3--:R-:W-:Y:S01]  /*2800*/  @!P4 IMAD R11, R28, R90, R13 ;  /* 0x0000005a1c0bc224 */ /* 0x008fe200078e020d */
[----:B------:R-:W-:Y:S04]  /*2810*/  BSSY B1, `(.L_x_49) ;  /* 0x0000006000017945 */ /* 0x000fe80003800000 */
[----:B------:R3:W-:Y:S01]  /*2820*/  @!P4 STG.E.U8 desc[UR36][R4.64+0x8], R11 ;  /* 0x0000080b0400c986 */ /* 0x0007e2000c101124 */
[----:B------:R-:W-:Y:S05]  /*2830*/  @P2 BRA `(.L_x_50) ;  /* 0x00000000000c2947 */ /* 0x000fea0003800000 */
[----:B------:R-:W5:Y:S02]  /*2840*/  LDG.E.U8 R100, desc[UR36][R2.64+0x9] ;  /* 0x0000092402647981 */ /* 0x000f64000c1e1100 */
[----:B-----5:R-:W-:-:S05]  /*2850*/  PRMT R10, R100, 0x8880, RZ ;  /* 0x00008880640a7816 */ /* 0x020fca00000000ff */
[----:B------:R-:W-:-:S07]  /*2860*/  IMAD R13, R10, R91, RZ ;  /* 0x0000005b0a0d7224 */ /* 0x000fce00078e02ff */
.L_x_50:
[----:B------:R-:W-:Y:S05]  /*2870*/  BSYNC B1 ;  /* 0x0000000000017941 */ /* 0x000fea0003800000 */
.L_x_49:
[C---:B------:R-:W-:Y:S01]  /*2880*/  ISETP.LT.OR P4, PT, R0.reuse, 0x9, !P0 ;  /* 0x000000090000780c */ /* 0x040fe20004781670 */
[----:B------:R-:W-:Y:S01]  /*2890*/  @!P2 IMAD R29, R29, R90, R13 ;  /* 0x0000005a1d1da224 */ /* 0x000fe200078e020d */
[----:B------:R-:W-:Y:S01]  /*28a0*/  BSSY B1, `(.L_x_51) ;  /* 0x0000009000017945 */ /* 0x000fe20003800000 */
[C---:B------:R-:W-:Y:S02]  /*28b0*/  ISETP.LT.OR P3, PT, R0.reuse, 0xa, !P0 ;  /* 0x0000000a0000780c */ /* 0x040fe40004761670 */
[C---:B------:R-:W-:Y:S01]  /*28c0*/  ISETP.LT.OR P5, PT, R0.reuse, 0x11, !P1 ;  /* 0x000000110000780c */ /* 0x040fe20004fa1670 */
[----:B------:R0:W-:Y:S01]  /*28d0*/  @!P2 STG.E.U8 desc[UR36][R4.64+0x9], R29 ;  /* 0x0000091d0400a986 */ /* 0x0001e2000c101124 */
[----:B------:R-:W-:-:S06]  /*28e0*/  ISETP.LT.OR P2, PT, R0, 0x12, !P1 ;  /* 0x000000120000780c */ /* 0x000fcc0004f41670 */
[----:B------:R-:W-:Y:S07]  /*28f0*/  @P4 BRA `(.L_x_52) ;  /* 0x00000000000c4947 */ /* 0x000fee0003800000 */
[----:B------:R-:W5:Y:S02]  /*2900*/  LDG.E.U8 R100, desc[UR36][R8.64+0x8] ;  /* 0x0000082408647981 */ /* 0x000f64000c1e1100 */
[----:B-----5:R-:W-:-:S05]  /*2910*/  PRMT R10, R100, 0x8880, RZ ;  /* 0x00008880640a7816 */ /* 0x020fca00000000ff */
[----:B------:R-:W-:-:S07]  /*2920*/  IMAD R13, R10, R91, RZ ;  /* 0x0000005b0a0d7224 */ /* 0x000fce00078e02ff */
.L_x_52:
[----:B------:R-:W-:Y:S05]  /*2930*/  BSYNC B1 ;  /* 0x0000000000017941 */ /* 0x000fea0003800000 */
.L_x_51:
[----:B---3--:R-:W-:Y:S01]  /*2940*/  @!P4 IMAD R11, R30, R90, R13 ;  /* 0x0000005a1e0bc224 */ /* 0x008fe200078e020d */
[----:B------:R-:W-:Y:S04]  /*2950*/  BSSY B1, `(.L_x_53) ;  /* 0x0000006000017945 */ /* 0x000fe80003800000 */
[----:B------:R3:W-:Y:S01]  /*2960*/  @!P4 STG.E.U8 desc[UR36][R6.64+0x8], R11 ;  /* 0x0000080b0600c986 */ /* 0x0007e2000c101124 */
[----:B------:R-:W-:Y:S05]  /*2970*/  @P3 BRA `(.L_x_54) ;  /* 0x00000000000c3947 */ /* 0x000fea0003800000 */
[----:B------:R-:W5:Y:S02]  /*2980*/  LDG.E.U8 R100, desc[UR36][R8.64+0x9] ;  /* 0x0000092408647981 */ /* 0x000f64000c1e1100 */
[----:B-----5:R-:W-:-:S05]  /*2990*/  PRMT R10, R100, 0x8880, RZ ;  /* 0x00008880640a7816 */ /* 0x020fca00000000ff */
[----:B------:R-:W-:-:S07]  /*29a0*/  IMAD R13, R10, R91, RZ ;  /* 0x0000005b0a0d7224 */ /* 0x000fce00078e02ff */
.L_x_54:
[----:B------:R-:W-:Y:S05]  /*29b0*/  BSYNC B1 ;  /* 0x0000000000017941 */ /* 0x000fea0003800000 */
.L_x_53:
[----:B------:R-:W-:Y:S01]  /*29c0*/  @!P3 IMAD R31, R31, R90, R13 ;  /* 0x0000005a1f1fb224 */ /* 0x000fe200078e020d */
[----:B------:R-:W-:Y:S04]  /*29d0*/  BSSY B1, `(.L_x_55) ;  /* 0x0000006000017945 */ /* 0x000fe80003800000 */
[----:B------:R0:W-:Y:S01]  /*29e0*/  @!P3 STG.E.U8 desc[UR36][R6.64+0x9], R31 ;  /* 0x0000091f0600b986 */ /* 0x0001e2000c101124 */
[----:B------:R-:W-:Y:S05]  /*29f0*/  @P5 BRA `(.L_x_56) ;  /* 0x00000000000c5947 */ /* 0x000fea0003800000 */
[----:B------:R-:W5:Y:S02]  /*2a00*/  LDG.E.U8 R100, desc[UR36][R2.64+0x10] ;  /* 0x0000102402647981 */ /* 0x000f64000c1e1100 */
[----:B-----5:R-:W-:-:S05]  /*2a10*/  PRMT R10, R100, 0x8880, RZ ;  /* 0x00008880640a7816 */ /* 0x020fca00000000ff */
[----:B------:R-:W-:-:S07]  /*2a20*/  IMAD R13, R10, R91, RZ ;  /* 0x0000005b0a0d7224 */ /* 0x000fce00078e02ff */
.L_x_56:
[----:B------:R-:W-:Y:S05]  /*2a30*/  BSYNC B1 ;  /* 0x0000000000017941 */ /* 0x000fea0003800000 */
.L_x_55:
[----:B---3--:R-:W-:Y:S01]  /*2a40*/  @!P5 IMAD R11, R32, R90, R13 ;  /* 0x0000005a200bd224 */ /* 0x008fe200078e020d */
[----:B------:R-:W-:Y:S04]  /*2a50*/  BSSY B1, `(.L_x_57) ;  /* 0x0000006000017945 */ /* 0x000fe80003800000 */
[----:B------:R3:W-:Y:S01]  /*2a60*/  @!P5 STG.E.U8 desc[UR36][R4.64+0x10], R11 ;  /* 0x0000100b0400d986 */ /* 0x0007e2000c101124 */
[----:B------:R-:W-:Y:S05]  /*2a70*/  @P2 BRA `(.L_x_58) ;  /* 0x00000000000c2947 */ /* 0x000fea0003800000 */
[----:B------:R-:W5:Y:S02]  /*2a80*/  LDG.E.U8 R100, desc[UR36][R2.64+0x11] ;  /* 0x0000112402647981 */ /* 0x000f64000c1e1100 */
[----:B-----5:R-:W-:-:S05]  /*2a90*/  PRMT R10, R100, 0x8880, RZ ;  /* 0x00008880640a7816 */ /* 0x020fca00000000ff */
[----:B------:R-:W-:-:S07]  /*2aa0*/  IMAD R13, R10, R91, RZ ;  /* 0x0000005b0a0d7224 */ /* 0x000fce00078e02ff */
.L_x_58:
[----:B------:R-:W-:Y:S05]  /*2ab0*/  BSYNC B1 ;  /* 0x0000000000017941 */ /* 0x000fea0003800000 */
.L_x_57:
        /* <DEDUP_REMOVED lines=11> */
.L_x_60:
[----:B------:R-:W-:Y:S05]  /*2b70*/  BSYNC B1 ;  /* 0x0000000000017941 */ /* 0x000fea0003800000 */
.L_x_59:
[----:B---3--:R-:W-:Y:S01]  /*2b80*/  @!P4 IMAD R11, R34, R90, R13 ;  /* 0x0000005a220bc224 */ /* 0x008fe200078e020d */
[----:B------:R-:W-:Y:S04]  /*2b90*/  BSSY B1, `(.L_x_61) ;  /* 0x0000006000017945 */ /* 0x000fe80003800000 */
[----:B------:R3:W-:Y:S01]  /*2ba0*/  @!P4 STG.E.U8 desc[UR36][R6.64+0x10], R11 ;  /* 0x0000100b0600c986 */ /* 0x0007e2000c101124 */
[----:B------:R-:W-:Y:S05]  /*2bb0*/  @P3 BRA `(.L_x_62) ;  /* 0x00000000000c3947 */ /* 0x000fea0003800000 */
[----:B------:R-:W5:Y:S02]  /*2bc0*/  LDG.E.U8 R100, desc[UR36][R8.64+0x11] ;  /* 0x0000112408647981 */ /* 0x000f64000c1e1100 */
[----:B-----5:R-:W-:-:S05]  /*2bd0*/  PRMT R10, R100, 0x8880, RZ ;  /* 0x00008880640a7816 */ /* 0x020fca00000000ff */
[----:B------:R-:W-:-:S07]  /*2be0*/  IMAD R13, R10, R91, RZ ;  /* 0x0000005b0a0d7224 */ /* 0x000fce00078e02ff */
.L_x_62:
[----:B------:R-:W-:Y:S05]  /*2bf0*/  BSYNC B1 ;  /* 0x0000000000017941 */ /* 0x000fea0003800000 */
.L_x_61:
[----:B------:R-:W-:Y:S01]  /*2c00*/  @!P3 IMAD R35, R35, R90, R13 ;  /* 0x0000005a2323b224 */ /* 0x000fe200078e020d */
[----:B------:R-:W-:Y:S04]  /*2c10*/  BSSY B1, `(.L_x_63) ;  /* 0x0000006000017945 */ /* 0x000fe80003800000 */
[----:B------:R0:W-:Y:S01]  /*2c20*/  @!P3 STG.E.U8 desc[UR36][R6.64+0x11], R35 ;  /* 0x000011230600b986 */ /* 0x0001e2000c101124 */
[----:B------:R-:W-:Y:S05]  /*2c30*/  @P5 BRA `(.L_x_64) ;  /* 0x00000000000c5947 */ /* 0x000fea0003800000 */
[----:B------:R-:W5:Y:S02]  /*2c40*/  LDG.E.U8 R100, desc[UR36][R2.64+0x18] ;  /* 0x0000182402647981 */ /* 0x000f64000c1e1100 */
[----:B-----5:R-:W-:-:S05]  /*2c50*/  PRMT R10, R100, 0x8880, RZ ;  /* 0x00008880640a7816 */ /* 0x020fca00000000ff */
[----:B------:R-:W-:-:S07]  /*2c60*/  IMAD R13, R10, R91, RZ ;  /* 0x0000005b0a0d7224 */ /* 0x000fce00078e02ff */
.L_x_64:
[----:B------:R-:W-:Y:S05]  /*2c70*/  BSYNC B1 ;  /* 0x0000000000017941 */ /* 0x000fea0003800000 */
.L_x_63:
[----:B---3--:R-:W-:Y:S01]  /*2c80*/  @!P5 IMAD R11, R36, R90, R13 ;  /* 0x0000005a240bd224 */ /* 0x008fe200078e020d */
[----:B------:R-:W-:Y:S04]  /*2c90*/  BSSY B1, `(.L_x_65) ;  /* 0x0000006000017945 */ /* 0x000fe80003800000 */
[----:B------:R3:W-:Y:S01]  /*2ca0*/  @!P5 STG.E.U8 desc[UR36][R4.64+0x18], R11 ;  /* 0x0000180b0400d986 */ /* 0x0007e2000c101124 */
[----:B------:R-:W-:Y:S05]  /*2cb0*/  @P2 BRA `(.L_x_66) ;  /* 0x00000000000c2947 */ /* 0x000fea0003800000 */
[----:B------:R-:W5:Y:S02]  /*2cc0*/  LDG.E.U8 R100, desc[UR36][R2.64+0x19] ;  /* 0x0000192402647981 */ /* 0x000f64000c1e1100 */
[----:B-----5:R-:W-:-:S05]  /*2cd0*/  PRMT R10, R100, 0x8880, RZ ;  /* 0x00008880640a7816 */ /* 0x020fca00000000ff */
[----:B------:R-:W-:-:S07]  /*2ce0*/  IMAD R13, R10, R91, RZ ;  /* 0x0000005b0a0d7224 */ /* 0x000fce00078e02ff */
.L_x_66:
[----:B------:R-:W-:Y:S05]  /*2cf0*/  BSYNC B1 ;  /* 0x0000000000017941 */ /* 0x000fea0003800000 */
.L_x_65:
        /* <DEDUP_REMOVED lines=11> */
.L_x_68:
[----:B------:R-:W-:Y:S05]  /*2db0*/  BSYNC B1 ;  /* 0x0000000000017941 */ /* 0x000fea0003800000 */
.L_x_67:
[----:B---3--:R-:W-:Y:S01]  /*2dc0*/  @!P4 IMAD R11, R38, R90, R13 ;  /* 0x0000005a260bc224 */ /* 0x008fe200078e020d */
[----:B------:R-:W-:Y:S04]  /*2dd0*/  BSSY B1, `(.L_x_69) ;  /* 0x0000006000017945 */ /* 0x000fe80003800000 */
[----:B------:R3:W-:Y:S01]  /*2de0*/  @!P4 STG.E.U8 desc[UR36][R6.64+0x18], R11 ;  /* 0x0000180b0600c986 */ /* 0x0007e2000c101124 */
[----:B------:R-:W-:Y:S05]  /*2df0*/  @P3 BRA `(.L_x_70) ;  /* 0x00000000000c3947 */ /* 0x000fea0003800000 */
[----:B------:R-:W5:Y:S02]  /*2e00*/  LDG.E.U8 R100, desc[UR36][R8.64+0x19] ;  /* 0x0000192408647981 */ /* 0x000f64000c1e1100 */
[----:B-----5:R-:W-:-:S05]  /*2e10*/  PRMT R10, R100, 0x8880, RZ ;  /* 0x00008880640a7816 */ /* 0x020fca00000000ff */
[----:B------:R-:W-:-:S07]  /*2e20*/  IMAD R13, R10, R91, RZ ;  /* 0x0000005b0a0d7224 */ /* 0x000fce00078e02ff */
.L_x_70:
[----:B------:R-:W-:Y:S05]  /*2e30*/  BSYNC B1 ;  /* 0x0000000000017941 */ /* 0x000fea0003800000 */
.L_x_69:
[----:B------:R-:W-:Y:S01]  /*2e40*/  @!P3 IMAD R39, R39, R90, R13 ;  /* 0x0000005a2727b224 */ /* 0x000fe200078e020d */
[----:B------:R-:W-:Y:S04]  /*2e50*/  BSSY B1, `(.L_x_71) ;  /* 0x0000006000017945 */ /* 0x000fe80003800000 */
[----:B------:R0:W-:Y:S01]  /*2e60*/  @!P3 STG.E.U8 desc[UR36][R6.64+0x19], R39 ;  /* 0x000019270600b986 */ /* 0x0001e2000c101124 */
[----:B------:R-:W-:Y:S05]  /*2e70*/  @P5 BRA `(.L_x_72) ;  /* 0x00000000000c5947 */ /* 0x000fea0003800000 */
[----:B------:R-:W5:Y:S02]  /*2e80*/  LDG.E.U8 R100, desc[UR36][R2.64+0x20] ;  /* 0x0000202402647981 */ /* 0x000f64000c1e1100 */
[----:B-----5:R-:W-:-:S05]  /*2e90*/  PRMT R10, R100, 0x8880, RZ ;  /* 0x00008880640a7816 */ /* 0x020fca00000000ff */
[----:B------:R-:W-:-:S07]  /*2ea0*/  IMAD R13, R10, R91, RZ ;  /* 0x0000005b0a0d7224 */ /* 0x000fce00078e02ff */
.L_x_72:
[----:B------:R-:W-:Y:S05]  /*2eb0*/  BSYNC B1 ;  /* 0x0000000000017941 */ /* 0x000fea0003800000 */
.L_x_71:
[----:B---3--:R-:W-:Y:S01]  /*2ec0*/  @!P5 IMAD R11, R40, R90, R13 ;  /* 0x0000005a280bd224 */ /* 0x008fe200078e020d */
[----:B------:R-:W-:Y:S04]  /*2ed0*/  BSSY B1, `(.L_x_73) ;  /* 0x0000006000017945 */ /* 0x000fe80003800000 */
[----:B------:R3:W-:Y:S01]  /*2ee0*/  @!P5 STG.E.U8 desc[UR36][R4.64+0x20], R11 ;  /* 0x0000200b0400d986 */ /* 0x0007e2000c101124 */
[----:B------:R-:W-:Y:S05]  /*2ef0*/  @P2 BRA `(.L_x_74) ;  /* 0x00000000000c2947 */ /* 0x000fea0003800000 */
[----:B------:R-:W5:Y:S02]  /*2f00*/  LDG.E.U8 R100, desc[UR36][R2.64+0x21] ;  /* 0x0000212402647981 */ /* 0x000f64000c1e1100 */
[----:B-----5:R-:W-:-:S05]  /*2f10*/  PRMT R10, R100, 0x8880, RZ ;  /* 0x00008880640a7816 */ /* 0x020fca00000000ff */
[----:B------:R-:W-:-:S07]  /*2f20*/  IMAD R13, R10, R91, RZ ;  /* 0x0000005b0a0d7224 */ /* 0x000fce00078e02ff */
.L_x_74:
[----:B------:R-:W-:Y:S05]  /*2f30*/  BSYNC B1 ;  /* 0x0000000000017941 */ /* 0x000fea0003800000 */
.L_x_73:
        /* <DEDUP_REMOVED lines=11> */
.L_x_76:
[----:B------:R-:W-:Y:S05]  /*2ff0*/  BSYNC B1 ;  /* 0x0000000000017941 */ /* 0x000fea0003800000 */
.L_x_75:
[----:B---3--:R-:W-:Y:S01]  /*3000*/  @!P4 IMAD R11, R42, R90, R13 ;  /* 0x0000005a2a0bc224 */ /* 0x008fe200078e020d */
[----:B------:R-:W-:Y:S04]  /*3010*/  BSSY B1, `(.L_x_77) ;  /* 0x0000006000017945 */ /* 0x000fe80003800000 */
[----:B------:R3:W-:Y:S01]  /*3020*/  @!P4 STG.E.U8 desc[UR36][R6.64+0x20], R11 ;  /* 0x0000200b0600c986 */ /* 0x0007e2000c101124 */
[----:B------:R-:W-:Y:S05]  /*3030*/  @P3 BRA `(.L_x_78) ;  /* 0x00000000000c3947 */ /* 0x000fea0003800000 */
[----:B------:R-:W5:Y:S02]  /*3040*/  LDG.E.U8 R100, desc[UR36][R8.64+0x21] ;  /* 0x0000212408647981 */ /* 0x000f64000c1e1100 */
[----:B-----5:R-:W-:-:S05]  /*3050*/  PRMT R10, R100, 0x8880, RZ ;  /* 0x00008880640a7816 */ /* 0x020fca00000000ff */
[----:B------:R-:W-:-:S07]  /*3060*/  IMAD R13, R10, R91, RZ ;  /* 0x0000005b0a0d7224 */ /* 0x000fce00078e02ff */
.L_x_78:
[----:B------:R-:W-:Y:S05]  /*3070*/  BSYNC B1 ;  /* 0x0000000000017941 */ /* 0x000fea0003800000 */
.L_x_77:
[----:B------:R-:W-:Y:S01]  /*3080*/  @!P3 IMAD R43, R43, R90, R13 ;  /* 0x0000005a2b2bb224 */ /* 0x000fe200078e020d */
[----:B------:R-:W-:Y:S04]  /*3090*/  BSSY B1, `(.L_x_79) ;  /* 0x0000006000017945 */ /* 0x000fe80003800000 */
[----:B------:R0:W-:Y:S01]  /*30a0*/  @!P3 STG.E.U8 desc[UR36][R6.64+0x21], R43 ;  /* 0x0000212b0600b986 */ /* 0x0001e2000c101124 */
[----:B------:R-:W-:Y:S05]  /*30b0*/  @P5 BRA `(.L_x_80) ;  /* 0x00000000000c5947 */ /* 0x000fea0003800000 */
[----:B------:R-:W5:Y:S02]  /*30c0*/  LDG.E.U8 R100, desc[UR36][R2.64+0x28] ;  /* 0x0000282402647981 */ /* 0x000f64000c1e1100 */
[----:B-----5:R-:W-:-:S05]  /*30d0*/  PRMT R10, R100, 0x8880, RZ ;  /* 0x00008880640a7816 */ /* 0x020fca00000000ff */
[----:B------:R-:W-:-:S07]  /*30e0*/  IMAD R13, R10, R91, RZ ;  /* 0x0000005b0a0d7224 */ /* 0x000fce00078e02ff */
.L_x_80:
[----:B------:R-:W-:Y:S05]  /*30f0*/  BSYNC B1 ;  /* 0x0000000000017941 */ /* 0x000fea0003800000 */
.L_x_79:
[----:B---3--:R-:W-:Y:S01]  /*3100*/  @!P5 IMAD R11, R44, R90, R13 ;  /* 0x0000005a2c0bd224 */ /* 0x008fe200078e020d */
[----:B------:R-:W-:Y:S04]  /*3110*/  BSSY B1, `(.L_x_81) ;  /* 0x0000006000017945 */ /* 0x000fe80003800000 */
[----:B------:R3:W-:Y:S01]  /*3120*/  @!P5 STG.E.U8 desc[UR36][R4.64+0x28], R11 ;  /* 0x0000280b0400d986 */ /* 0x0007e2000c101124 */
[----:B------:R-:W-:Y:S05]  /*3130*/  @P2 BRA `(.L_x_82) ;  /* 0x00000000000c2947 */ /* 0x000fea0003800000 */
[----:B------:R-:W5:Y:S02]  /*3140*/  LDG.E.U8 R100, desc[UR36][R2.64+0x29] ;  /* 0x0000292402647981 */ /* 0x000f64000c1e1100 */
[----:B-----5:R-:W-:-:S05]  /*3150*/  PRMT R10, R100, 0x8880, RZ ;  /* 0x00008880640a7816 */ /* 0x020fca00000000ff */
[----:B------:R-:W-:-:S07]  /*3160*/  IMAD R13, R10, R91, RZ ;  /* 0x0000005b0a0d7224 */ /* 0x000fce00078e02ff */
.L_x_82:
[----:B------:R-:W-:Y:S05]  /*3170*/  BSYNC B1 ;  /* 0x0000000000017941 */ /* 0x000fea0003800000 */
.L_x_81:
        /* <DEDUP_REMOVED lines=11> */
.L_x_84:
[----:B------:R-:W-:Y:S05]  /*3230*/  BSYNC B1 ;  /* 0x0000000000017941 */ /* 0x000fea0003800000 */
.L_x_83:
[----:B---3--:R-:W-:Y:S01]  /*3240*/  @!P4 IMAD R11, R46, R90, R13 ;  /* 0x0000005a2e0bc224 */ /* 0x008fe200078e020d */
[----:B------:R-:W-:Y:S04]  /*3250*/  BSSY B1, `(.L_x_85) ;  /* 0x0000006000017945 */ /* 0x000fe80003800000 */
[----:B------:R3:W-:Y:S01]  /*3260*/  @!P4 STG.E.U8 desc[UR36][R6.64+0x28], R11 ;  /* 0x0000280b0600c986 */ /* 0x0007e2000c101124 */
[----:B------:R-:W-:Y:S05]  /*3270*/  @P3 BRA `(.L_x_86) ;  /* 0x00000000000c3947 */ /* 0x000fea0003800000 */
[----:B------:R-:W5:Y:S02]  /*3280*/  LDG.E.U8 R100, desc[UR36][R8.64+0x29] ;  /* 0x0000292408647981 */ /* 0x000f64000c1e1100 */
[----:B-----5:R-:W-:-:S05]  /*3290*/  PRMT R10, R100, 0x8880, RZ ;  /* 0x00008880640a7816 */ /* 0x020fca00000000ff */
[----:B------:R-:W-:-:S07]  /*32a0*/  IMAD R13, R10, R91, RZ ;  /* 0x0000005b0a0d7224 */ /* 0x000fce00078e02ff */
.L_x_86:
[----:B------:R-:W-:Y:S05]  /*32b0*/  BSYNC B1 ;  /* 0x0000000000017941 */ /* 0x000fea0003800000 */
.L_x_85:
[----:B------:R-:W-:Y:S01]  /*32c0*/  @!P3 IMAD R47, R47, R90, R13 ;  /* 0x0000005a2f2fb224 */ /* 0x000fe200078e020d */
[----:B------:R-:W-:Y:S04]  /*32d0*/  BSSY B1, `(.L_x_87) ;  /* 0x0000006000017945 */ /* 0x000fe80003800000 */
[----:B------:R0:W-:Y:S01]  /*32e0*/  @!P3 STG.E.U8 desc[UR36][R6.64+0x29], R47 ;  /* 0x0000292f0600b986 */ /* 0x0001e2000c101124 */
[----:B------:R-:W-:Y:S05]  /*32f0*/  @P5 BRA `(.L_x_88) ;  /* 0x00000000000c5947 */ /* 0x000fea0003800000 */
[----:B------:R-:W5:Y:S02]  /*3300*/  LDG.E.U8 R100, desc[UR36][R2.64+0x30] ;  /* 0x0000302402647981 */ /* 0x000f64000c1e1100 */
[----:B-----5:R-:W-:-:S05]  /*3310*/  PRMT R10, R100, 0x8880, RZ ;  /* 0x00008880640a7816 */ /* 0x020fca00000000ff */
[----:B------:R-:W-:-:S07]  /*3320*/  IMAD R13, R10, R91, RZ ;  /* 0x0000005b0a0d7224 */ /* 0x000fce00078e02ff */
.L_x_88:
[----:B------:R-:W-:Y:S05]  /*3330*/  BSYNC B1 ;  /* 0x0000000000017941 */ /* 0x000fea0003800000 */
.L_x_87:
[----:B---3--:R-:W-:Y:S01]  /*3340*/  @!P5 IMAD R11, R48, R90, R13 ;  /* 0x0000005a300bd224 */ /* 0x008fe200078e020d */
[----:B------:R-:W-:Y:S04]  /*3350*/  BSSY B1, `(.L_x_89) ;  /* 0x0000006000017945 */ /* 0x000fe80003800000 */
[----:B------:R3:W-:Y:S01]  /*3360*/  @!P5 STG.E.U8 desc[UR36][R4.64+0x30], R11 ;  /* 0x0000300b0400d986 */ /* 0x0007e2000c101124 */
[----:B------:R-:W-:Y:S05]  /*3370*/  @P2 BRA `(.L_x_90) ;  /* 0x00000000000c2947 */ /* 0x000fea0003800000 */
[----:B------:R-:W5:Y:S02]  /*3380*/  LDG.E.U8 R100, desc[UR36][R2.64+0x31] ;  /* 0x0000312402647981 */ /* 0x000f64000c1e1100 */
[----:B-----5:R-:W-:-:S05]  /*3390*/  PRMT R10, R100, 0x8880, RZ ;  /* 0x00008880640a7816 */ /* 0x020fca00000000ff */
[----:B------:R-:W-:-:S07]  /*33a0*/  IMAD R13, R10, R91, RZ ;  /* 0x0000005b0a0d7224 */ /* 0x000fce00078e02ff */
.L_x_90:
[----:B------:R-:W-:Y:S05]  /*33b0*/  BSYNC B1 ;  /* 0x0000000000017941 */ /* 0x000fea0003800000 */
.L_x_89:
        /* <DEDUP_REMOVED lines=11> */
.L_x_92:
[----:B------:R-:W-:Y:S05]  /*3470*/  BSYNC B1 ;  /* 0x0000000000017941 */ /* 0x000fea0003800000 */
.L_x_91:
[----:B---3--:R-:W-:Y:S01]  /*3480*/  @!P4 IMAD R11, R50, R90, R13 ;  /* 0x0000005a320bc224 */ /* 0x008fe200078e020d */
[----:B------:R-:W-:Y:S04]  /*3490*/  BSSY B1, `(.L_x_93) ;  /* 0x0000006000017945 */ /* 0x000fe80003800000 */
[----:B------:R3:W-:Y:S01]  /*34a0*/  @!P4 STG.E.U8 desc[UR36][R6.64+0x30], R11 ;  /* 0x0000300b0600c986 */ /* 0x0007e2000c101124 */
[----:B------:R-:W-:Y:S05]  /*34b0*/  @P3 BRA `(.L_x_94) ;  /* 0x00000000000c3947 */ /* 0x000fea0003800000 */
[----:B------:R-:W5:Y:S02]  /*34c0*/  LDG.E.U8 R100, desc[UR36][R8.64+0x31] ;  /* 0x0000312408647981 */ /* 0x000f64000c1e1100 */
[----:B-----5:R-:W-:-:S05]  /*34d0*/  PRMT R10, R100, 0x8880, RZ ;  /* 0x00008880640a7816 */ /* 0x020fca00000000ff */
[----:B------:R-:W-:-:S07]  /*34e0*/  IMAD R13, R10, R91, RZ ;  /* 0x0000005b0a0d7224 */ /* 0x000fce00078e02ff */
.L_x_94:
[----:B------:R-:W-:Y:S05]  /*34f0*/  BSYNC B1 ;  /* 0x0000000000017941 */ /* 0x000fea0003800000 */
.L_x_93:
[----:B------:R-:W-:Y:S01]  /*3500*/  @!P3 IMAD R51, R51, R90, R13 ;  /* 0x0000005a3333b224 */ /* 0x000fe200078e020d */
[----:B------:R-:W-:Y:S04]  /*3510*/  BSSY B1, `(.L_x_95) ;  /* 0x0000006000017945 */ /* 0x000fe80003800000 */
[----:B------:R0:W-:Y:S01]  /*3520*/  @!P3 STG.E.U8 desc[UR36][R6.64+0x31], R51 ;  /* 0x000031330600b986 */ /* 0x0001e2000c101124 */
[----:B------:R-:W-:Y:S05]  /*3530*/  @P5 BRA `(.L_x_96) ;  /* 0x00000000000c5947 */ /* 0x000fea0003800000 */
[----:B------:R-:W5:Y:S02]  /*3540*/  LDG.E.U8 R100, desc[UR36][R2.64+0x38] ;  /* 0x0000382402647981 */ /* 0x000f64000c1e1100 */
[----:B-----5:R-:W-:-:S05]  /*3550*/  PRMT R10, R100, 0x8880, RZ ;  /* 0x00008880640a7816 */ /* 0x020fca00000000ff */
[----:B------:R-:W-:-:S07]  /*3560*/  IMAD R13, R10, R91, RZ ;  /* 0x0000005b0a0d7224 */ /* 0x000fce00078e02ff */
.L_x_96:
[----:B------:R-:W-:Y:S05]  /*3570*/  BSYNC B1 ;  /* 0x0000000000017941 */ /* 0x000fea0003800000 */
.L_x_95:
[----:B---3--:R-:W-:Y:S01]  /*3580*/  @!P5 IMAD R11, R52, R90, R13 ;  /* 0x0000005a340bd224 */ /* 0x008fe200078e020d */
[----:B------:R-:W-:Y:S04]  /*3590*/  BSSY B1, `(.L_x_97) ;  /* 0x0000006000017945 */ /* 0x000fe80003800000 */
[----:B------:R3:W-:Y:S01]  /*35a0*/  @!P5 STG.E.U8 desc[UR36][R4.64+0x38], R11 ;  /* 0x0000380b0400d986 */ /* 0x0007e2000c101124 */
[----:B------:R-:W-:Y:S05]  /*35b0*/  @P2 BRA `(.L_x_98) ;  /* 0x00000000000c2947 */ /* 0x000fea0003800000 */
[----:B------:R-:W5:Y:S02]  /*35c0*/  LDG.E.U8 R100, desc[UR36][R2.64+0x39] ;  /* 0x0000392402647981 */ /* 0x000f64000c1e1100 */
[----:B-----5:R-:W-:-:S05]  /*35d0*/  PRMT R10, R100, 0x8880, RZ ;  /* 0x00008880640a7816 */ /* 0x020fca00000000ff */
[----:B------:R-:W-:-:S07]  /*35e0*/  IMAD R13, R10, R91, RZ ;  /* 0x0000005b0a0d7224 */ /* 0x000fce00078e02ff */
.L_x_98:
[----:B------:R-:W-:Y:S05]  /*35f0*/  BSYNC B1 ;  /* 0x0000000000017941 */ /* 0x000fea0003800000 */
.L_x_97:
        /* <DEDUP_REMOVED lines=11> */
.L_x_100:
[----:B------:R-:W-:Y:S05]  /*36b0*/  BSYNC B1 ;  /* 0x0000000000017941 */ /* 0x000fea0003800000 */
.L_x_99:
[----:B---3--:R-:W-:Y:S01]  /*36c0*/  @!P4 IMAD R11, R54, R90, R13 ;  /* 0x0000005a360bc224 */ /* 0x008fe200078e020d */
[----:B------:R-:W-:Y:S04]  /*36d0*/  BSSY B1, `(.L_x_101) ;  /* 0x0000006000017945 */ /* 0x000fe80003800000 */
[----:B------:R3:W-:Y:S01]  /*36e0*/  @!P4 STG.E.U8 desc[UR36][R6.64+0x38], R11 ;  /* 0x0000380b0600c986 */ /* 0x0007e2000c101124 */
[----:B------:R-:W-:Y:S05]  /*36f0*/  @P3 BRA `(.L_x_102) ;  /* 0x00000000000c3947 */ /* 0x000fea0003800000 */
[----:B------:R-:W5:Y:S02]  /*3700*/  LDG.E.U8 R100, desc[UR36][R8.64+0x39] ;  /* 0x0000392408647981 */ /* 0x000f64000c1e1100 */
[----:B-----5:R-:W-:-:S05]  /*3710*/  PRMT R10, R100, 0x8880, RZ ;  /* 0x00008880640a7816 */ /* 0x020fca00000000ff */
[----:B------:R-:W-:-:S07]  /*3720*/  IMAD R13, R10, R91, RZ ;  /* 0x0000005b0a0d7224 */ /* 0x000fce00078e02ff */
.L_x_102:
[----:B------:R-:W-:Y:S05]  /*3730*/  BSYNC B1 ;  /* 0x0000000000017941 */ /* 0x000fea0003800000 */
.L_x_101:
[----:B------:R-:W-:Y:S01]  /*3740*/  @!P3 IMAD R55, R55, R90, R13 ;  /* 0x0000005a3737b224 */ /* 0x000fe200078e020d */
[----:B------:R-:W-:Y:S04]  /*3750*/  BSSY B1, `(.L_x_103) ;  /* 0x0000006000017945 */ /* 0x000fe80003800000 */
[----:B------:R0:W-:Y:S01]  /*3760*/  @!P3 STG.E.U8 desc[UR36][R6.64+0x39], R55 ;  /* 0x000039370600b986 */ /* 0x0001e2000c101124 */
[----:B------:R-:W-:Y:S05]  /*3770*/  @P5 BRA `(.L_x_104) ;  /* 0x00000000000c5947 */ /* 0x000fea0003800000 */
[----:B------:R-:W5:Y:S02]  /*3780*/  LDG.E.U8 R100, desc[UR36][R2.64+0x40] ;  /* 0x0000402402647981 */ /* 0x000f64000c1e1100 */
[----:B-----5:R-:W-:-:S05]  /*3790*/  PRMT R10, R100, 0x8880, RZ ;  /* 0x00008880640a7816 */ /* 0x020fca00000000ff */
[----:B------:R-:W-:-:S07]  /*37a0*/  IMAD R13, R10, R91, RZ ;  /* 0x0000005b0a0d7224 */ /* 0x000fce00078e02ff */
.L_x_104:
[----:B------:R-:W-:Y:S05]  /*37b0*/  BSYNC B1 ;  /* 0x0000000000017941 */ /* 0x000fea0003800000 */
.L_x_103:
[----:B---3--:R-:W-:Y:S01]  /*37c0*/  @!P5 IMAD R11, R56, R90, R13 ;  /* 0x0000005a380bd224 */ /* 0x008fe200078e020d */
[----:B------:R-:W-:Y:S04]  /*37d0*/  BSSY B1, `(.L_x_105) ;  /* 0x0000006000017945 */ /* 0x000fe80003800000 */
[----:B------:R3:W-:Y:S01]  /*37e0*/  @!P5 STG.E.U8 desc[UR36][R4.64+0x40], R11 ;  /* 0x0000400b0400d986 */ /* 0x0007e2000c101124 */
[----:B------:R-:W-:Y:S05]  /*37f0*/  @P2 BRA `(.L_x_106) ;  /* 0x00000000000c2947 */ /* 0x000fea0003800000 */
[----:B------:R-:W5:Y:S02]  /*3800*/  LDG.E.U8 R100, desc[UR36][R2.64+0x41] ;  /* 0x0000412402647981 */ /* 0x000f64000c1e1100 */
[----:B-----5:R-:W-:-:S05]  /*3810*/  PRMT R10, R100, 0x8880, RZ ;  /* 0x00008880640a7816 */ /* 0x020fca00000000ff */
[----:B------:R-:W-:-:S07]  /*3820*/  IMAD R13, R10, R91, RZ ;  /* 0x0000005b0a0d7224 */ /* 0x000fce00078e02ff */
.L_x_106:
[----:B------:R-:W-:Y:S05]  /*3830*/  BSYNC B1 ;  /* 0x0000000000017941 */ /* 0x000fea0003800000 */
.L_x_105:
        /* <DEDUP_REMOVED lines=11> */
.L_x_108:
[----:B------:R-:W-:Y:S05]  /*38f0*/  BSYNC B1 ;  /* 0x0000000000017941 */ /* 0x000fea0003800000 */
.L_x_107:
[----:B---3--:R-:W-:Y:S01]  /*3900*/  @!P4 IMAD R11, R58, R90, R13 ;  /* 0x0000005a3a0bc224 */ /* 0x008fe200078e020d */
[----:B------:R-:W-:Y:S04]  /*3910*/  BSSY B1, `(.L_x_109) ;  /* 0x0000006000017945 */ /* 0x000fe80003800000 */
[----:B------:R3:W-:Y:S01]  /*3920*/  @!P4 STG.E.U8 desc[UR36][R6.64+0x40], R11 ;  /* 0x0000400b0600c986 */ /* 0x0007e2000c101124 */
[----:B------:R-:W-:Y:S05]  /*3930*/  @P3 BRA `(.L_x_110) ;  /* 0x00000000000c3947 */ /* 0x000fea0003800000 */
[----:B------:R-:W5:Y:S02]  /*3940*/  LDG.E.U8 R100, desc[UR36][R8.64+0x41] ;  /* 0x0000412408647981 */ /* 0x000f64000c1e1100 */
[----:B-----5:R-:W-:-:S05]  /*3950*/  PRMT R10, R100, 0x8880, RZ ;  /* 0x00008880640a7816 */ /* 0x020fca00000000ff */
[----:B------:R-:W-:-:S07]  /*3960*/  IMAD R13, R10, R91, RZ ;  /* 0x0000005b0a0d7224 */ /* 0x000fce00078e02ff */
.L_x_110:
[----:B------:R-:W-:Y:S05]  /*3970*/  BSYNC B1 ;  /* 0x0000000000017941 */ /* 0x000fea0003800000 */
.L_x_109:
[----:B------:R-:W-:Y:S01]  /*3980*/  @!P3 IMAD R59, R59, R90, R13 ;  /* 0x0000005a3b3bb224 */ /* 0x000fe200078e020d */
[----:B------:R-:W-:Y:S04]  /*3990*/  BSSY B1, `(.L_x_111) ;  /* 0x0000006000017945 */ /* 0x000fe80003800000 */
[----:B------:R0:W-:Y:S01]  /*39a0*/  @!P3 STG.E.U8 desc[UR36][R6.64+0x41], R59 ;  /* 0x0000413b0600b986 */ /* 0x0001e2000c101124 */
[----:B------:R-:W-:Y:S05]  /*39b0*/  @P5 BRA `(.L_x_112) ;  /* 0x00000000000c5947 */ /* 0x000fea0003800000 */
[----:B------:R-:W5:Y:S02]  /*39c0*/  LDG.E.U8 R100, desc[UR36][R2.64+0x48] ;  /* 0x0000482402647981 */ /* 0x000f64000c1e1100 */
[----:B-----5:R-:W-:-:S05]  /*39d0*/  PRMT R10, R100, 0x8880, RZ ;  /* 0x00008880640a7816 */ /* 0x020fca00000000ff */
[----:B------:R-:W-:-:S07]  /*39e0*/  IMAD R13, R10, R91, RZ ;  /* 0x0000005b0a0d7224 */ /* 0x000fce00078e02ff */
.L_x_112:
[----:B------:R-:W-:Y:S05]  /*39f0*/  BSYNC B1 ;  /* 0x0000000000017941 */ /* 0x000fea0003800000 */
.L_x_111:
[----:B---3--:R-:W-:Y:S01]  /*3a00*/  @!P5 IMAD R11, R60, R90, R13 ;  /* 0x0000005a3c0bd224 */ /* 0x008fe200078e020d */
[----:B------:R-:W-:Y:S04]  /*3a10*/  BSSY B1, `(.L_x_113) ;  /* 0x0000006000017945 */ /* 0x000fe80003800000 */
[----:B------:R3:W-:Y:S01]  /*3a20*/  @!P5 STG.E.U8 desc[UR36][R4.64+0x48], R11 ;  /* 0x0000480b0400d986 */ /* 0x0007e2000c101124 */
[----:B------:R-:W-:Y:S05]  /*3a30*/  @P2 BRA `(.L_x_114) ;  /* 0x00000000000c2947 */ /* 0x000fea0003800000 */
[----:B------:R-:W5:Y:S02]  /*3a40*/  LDG.E.U8 R100, desc[UR36][R2.64+0x49] ;  /* 0x0000492402647981 */ /* 0x000f64000c1e1100 */
[----:B-----5:R-:W-:-:S05]  /*3a50*/  PRMT R10, R100, 0x8880, RZ ;  /* 0x00008880640a7816 */ /* 0x020fca00000000ff */
[----:B------:R-:W-:-:S07]  /*3a60*/  IMAD R13, R10, R91, RZ ;  /* 0x0000005b0a0d7224 */ /* 0x000fce00078e02ff */
.L_x_114:
[----:B------:R-:W-:Y:S05]  /*3a70*/  BSYNC B1 ;  /* 0x0000000000017941 */ /* 0x000fea0003800000 */
.L_x_113:
        /* <DEDUP_REMOVED lines=11> */
.L_x_116:
[----:B------:R-:W-:Y:S05]  /*3b30*/  BSYNC B1 ;  /* 0x0000000000017941 */ /* 0x000fea0003800000 */
.L_x_115:
[----:B---3--:R-:W-:Y:S01]  /*3b40*/  @!P4 IMAD R11, R62, R90, R13 ;  /* 0x0000005a3e0bc224 */ /* 0x008fe200078e020d */
[----:B------:R-:W-:Y:S04]  /*3b50*/  BSSY B1, `(.L_x_117) ;  /* 0x0000006000017945 */ /* 0x000fe80003800000 */
[----:B------:R3:W-:Y:S01]  /*3b60*/  @!P4 STG.E.U8 desc[UR36][R6.64+0x48], R11 ;  /* 0x0000480b0600c986 */ /* 0x0007e2000c101124 */
[----:B------:R-:W-:Y:S05]  /*3b70*/  @P3 BRA `(.L_x_118) ;  /* 0x00000000000c3947 */ /* 0x000fea0003800000 */
[----:B------:R-:W5:Y:S02]  /*3b80*/  LDG.E.U8 R100, desc[UR36][R8.64+0x49] ;  /* 0x0000492408647981 */ /* 0x000f64000c1e1100 */
[----:B-----5:R-:W-:-:S05]  /*3b90*/  PRMT R10, R100, 0x8880, RZ ;  /* 0x00008880640a7816 */ /* 0x020fca00000000ff */
[----:B------:R-:W-:-:S07]  /*3ba0*/  IMAD R13, R10, R91, RZ ;  /* 0x0000005b0a0d7224 */ /* 0x000fce00078e02ff */
.L_x_118:
[----:B------:R-:W-:Y:S05]  /*3bb0*/  BSYNC B1 ;  /* 0x0000000000017941 */ /* 0x000fea0003800000 */
.L_x_117:
[----:B------:R-:W-:Y:S01]  /*3bc0*/  @!P3 IMAD R63, R63, R90, R13 ;  /* 0x0000005a3f3fb224 */ /* 0x000fe200078e020d */
[----:B------:R-:W-:Y:S04]  /*3bd0*/  BSSY B1, `(.L_x_119) ;  /* 0x0000006000017945 */ /* 0x000fe80003800000 */
[----:B------:R0:W-:Y:S01]  /*3be0*/  @!P3 STG.E.U8 desc[UR36][R6.64+0x49], R63 ;  /* 0x0000493f0600b986 */ /* 0x0001e2000c101124 */
[----:B------:R-:W-:Y:S05]  /*3bf0*/  @P5 BRA `(.L_x_120) ;  /* 0x00000000000c5947 */ /* 0x000fea0003800000 */
[----:B------:R-:W5:Y:S02]  /*3c00*/  LDG.E.U8 R100, desc[UR36][R2.64+0x50] ;  /* 0x0000502402647981 */ /* 0x000f64000c1e1100 */
[----:B-----5:R-:W-:-:S05]  /*3c10*/  PRMT R10, R100, 0x8880, RZ ;  /* 0x00008880640a7816 */ /* 0x020fca00000000ff */
[----:B------:R-:W-:-:S07]  /*3c20*/  IMAD R13, R10, R91, RZ ;  /* 0x0000005b0a0d7224 */ /* 0x000fce00078e02ff */
.L_x_120:
[----:B------:R-:W-:Y:S05]  /*3c30*/  BSYNC B1 ;  /* 0x0000000000017941 */ /* 0x000fea0003800000 */
.L_x_119:
[----:B---3--:R-:W-:Y:S01]  /*3c40*/  @!P5 IMAD R11, R64, R90, R13 ;  /* 0x0000005a400bd224 */ /* 0x008fe200078e020d */
[----:B------:R-:W-:Y:S04]  /*3c50*/  BSSY B1, `(.L_x_121) ;  /* 0x0000006000017945 */ /* 0x000fe80003800000 */
[----:B------:R3:W-:Y:S01]  /*3c60*/  @!P5 STG.E.U8 desc[UR36][R4.64+0x50], R11 ;  /* 0x0000500b0400d986 */ /* 0x0007e2000c101124 */
[----:B------:R-:W-:Y:S05]  /*3c70*/  @P2 BRA `(.L_x_122) ;  /* 0x00000000000c2947 */ /* 0x000fea0003800000 */
[----:B------:R-:W5:Y:S02]  /*3c80*/  LDG.E.U8 R100, desc[UR36][R2.64+0x51] ;  /* 0x0000512402647981 */ /* 0x000f64000c1e1100 */
[----:B-----5:R-:W-:-:S05]  /*3c90*/  PRMT R10, R100, 0x8880, RZ ;  /* 0x00008880640a7816 */ /* 0x020fca00000000ff */
[----:B------:R-:W-:-:S07]  /*3ca0*/  IMAD R13, R10, R91, RZ ;  /* 0x0000005b0a0d7224 */ /* 0x000fce00078e02ff */
.L_x_122:
[----:B------:R-:W-:Y:S05]  /*3cb0*/  BSYNC B1 ;  /* 0x0000000000017941 */ /* 0x000fea0003800000 */
.L_x_121:
        /* <DEDUP_REMOVED lines=11> */
.L_x_124:
[----:B------:R-:W-:Y:S05]  /*3d70*/  BSYNC B1 ;  /* 0x0000000000017941 */ /* 0x000fea0003800000 */
.L_x_123:
[----:B---3--:R-:W-:Y:S01]  /*3d80*/  @!P4 IMAD R11, R66, R90, R13 ;  /* 0x0000005a420bc224 */ /* 0x008fe200078e020d */
[----:B------:R-:W-:Y:S04]  /*3d90*/  BSSY B1, `(.L_x_125) ;  /* 0x0000006000017945 */ /* 0x000fe80003800000 */
[----:B------:R3:W-:Y:S01]  /*3da0*/  @!P4 STG.E.U8 desc[UR36][R6.64+0x50], R11 ;  /* 0x0000500b0600c986 */ /* 0x0007e2000c101124 */
[----:B------:R-:W-:Y:S05]  /*3db0*/  @P3 BRA `(.L_x_126) ;  /* 0x00000000000c3947 */ /* 0x000fea0003800000 */
[----:B------:R-:W5:Y:S02]  /*3dc0*/  LDG.E.U8 R100, desc[UR36][R8.64+0x51] ;  /* 0x0000512408647981 */ /* 0x000f64000c1e1100 */
[----:B-----5:R-:W-:-:S05]  /*3dd0*/  PRMT R10, R100, 0x8880, RZ ;  /* 0x00008880640a7816 */ /* 0x020fca00000000ff */
[----:B------:R-:W-:-:S07]  /*3de0*/  IMAD R13, R10, R91, RZ ;  /* 0x0000005b0a0d7224 */ /* 0x000fce00078e02ff */
.L_x_126:
[----:B------:R-:W-:Y:S05]  /*3df0*/  BSYNC B1 ;  /* 0x0000000000017941 */ /* 0x000fea0003800000 */
.L_x_125:
[----:B------:R-:W-:Y:S01]  /*3e00*/  @!P3 IMAD R67, R67, R90, R13 ;  /* 0x0000005a4343b224 */ /* 0x000fe200078e020d */
[----:B------:R-:W-:Y:S04]  /*3e10*/  BSSY B1, `(.L_x_127) ;  /* 0x0000006000017945 */ /* 0x000fe80003800000 */
[----:B------:R0:W-:Y:S01]  /*3e20*/  @!P3 STG.E.U8 desc[UR36][R6.64+0x51], R67 ;  /* 0x000051430600b986 */ /* 0x0001e2000c101124 */
[----:B------:R-:W-:Y:S05]  /*3e30*/  @P5 BRA `(.L_x_128) ;  /* 0x00000000000c5947 */ /* 0x000fea0003800000 */
[----:B------:R-:W5:Y:S02]  /*3e40*/  LDG.E.U8 R100, desc[UR36][R2.64+0x58] ;  /* 0x0000582402647981 */ /* 0x000f64000c1e1100 */
[----:B-----5:R-:W-:-:S05]  /*3e50*/  PRMT R10, R100, 0x8880, RZ ;  /* 0x00008880640a7816 */ /* 0x020fca00000000ff */
[----:B------:R-:W-:-:S07]  /*3e60*/  IMAD R13, R10, R91, RZ ;  /* 0x0000005b0a0d7224 */ /* 0x000fce00078e02ff */
.L_x_128:
[----:B------:R-:W-:Y:S05]  /*3e70*/  BSYNC B1 ;  /* 0x0000000000017941 */ /* 0x000fea0003800000 */
.L_x_127:
[----:B---3--:R-:W-:Y:S01]  /*3e80*/  @!P5 IMAD R11, R68, R90, R13 ;  /* 0x0000005a440bd224 */ /* 0x008fe200078e020d */
[----:B------:R-:W-:Y:S04]  /*3e90*/  BSSY B1, `(.L_x_129) ;  /* 0x0000006000017945 */ /* 0x000fe80003800000 */
[----:B------:R3:W-:Y:S01]  /*3ea0*/  @!P5 STG.E.U8 desc[UR36][R4.64+0x58], R11 ;  /* 0x0000580b0400d986 */ /* 0x0007e2000c101124 */
[----:B------:R-:W-:Y:S05]  /*3eb0*/  @P2 BRA `(.L_x_130) ;  /* 0x00000000000c2947 */ /* 0x000fea0003800000 */
[----:B------:R-:W5:Y:S02]  /*3ec0*/  LDG.E.U8 R100, desc[UR36][R2.64+0x59] ;  /* 0x0000592402647981 */ /* 0x000f64000c1e1100 */
[----:B-----5:R-:W-:-:S05]  /*3ed0*/  PRMT R10, R100, 0x8880, RZ ;  /* 0x00008880640a7816 */ /* 0x020fca00000000ff */
[----:B------:R-:W-:-:S07]  /*3ee0*/  IMAD R13, R10, R91, RZ ;  /* 0x0000005b0a0d7224 */ /* 0x000fce00078e02ff */
.L_x_130:
[----:B------:R-:W-:Y:S05]  /*3ef0*/  BSYNC B1 ;  /* 0x0000000000017941 */ /* 0x000fea0003800000 */
.L_x_129:
        /* <DEDUP_REMOVED lines=11> */
.L_x_132:
[----:B------:R-:W-:Y:S05]  /*3fb0*/  BSYNC B1 ;  /* 0x0000000000017941 */ /* 0x000fea0003800000 */
.L_x_131:
[----:B---3--:R-:W-:Y:S01]  /*3fc0*/  @!P4 IMAD R11, R70, R90, R13 ;  /* 0x0000005a460bc224 */ /* 0x008fe200078e020d */
[----:B------:R-:W-:Y:S04]  /*3fd0*/  BSSY B1, `(.L_x_133) ;  /* 0x0000006000017945 */ /* 0x000fe80003800000 */
[----:B------:R3:W-:Y:S01]  /*3fe0*/  @!P4 STG.E.U8 desc[UR36][R6.64+0x58], R11 ;  /* 0x0000580b0600c986 */ /* 0x0007e2000c101124 */
[----:B------:R-:W-:Y:S05]  /*3ff0*/  @P3 BRA `(.L_x_134) ;  /* 0x00000000000c3947 */ /* 0x000fea0003800000 */
[----:B------:R-:W5:Y:S02]  /*4000*/  LDG.E.U8 R100, desc[UR36][R8.64+0x59] ;  /* 0x0000592408647981 */ /* 0x000f64000c1e1100 */
[----:B-----5:R-:W-:-:S05]  /*4010*/  PRMT R10, R100, 0x8880, RZ ;  /* 0x00008880640a7816 */ /* 0x020fca00000000ff */
[----:B------:R-:W-:-:S07]  /*4020*/  IMAD R13, R10, R91, RZ ;  /* 0x0000005b0a0d7224 */ /* 0x000fce00078e02ff */
.L_x_134:
[----:B------:R-:W-:Y:S05]  /*4030*/  BSYNC B1 ;  /* 0x0000000000017941 */ /* 0x000fea0003800000 */
.L_x_133:
[----:B------:R-:W-:Y:S01]  /*4040*/  @!P3 IMAD R71, R71, R90, R13 ;  /* 0x0000005a4747b224 */ /* 0x000fe200078e020d */
[----:B------:R-:W-:Y:S04]  /*4050*/  BSSY B1, `(.L_x_135) ;  /* 0x0000006000017945 */ /* 0x000fe80003800000 */
[----:B------:R0:W-:Y:S01]  /*4060*/  @!P3 STG.E.U8 desc[UR36][R6.64+0x59], R71 ;  /* 0x000059470600b986 */ /* 0x0001e2000c101124 */
[----:B------:R-:W-:Y:S05]  /*4070*/  @P5 BRA `(.L_x_136) ;  /* 0x00000000000c5947 */ /* 0x000fea0003800000 */
[----:B------:R-:W5:Y:S02]  /*4080*/  LDG.E.U8 R100, desc[UR36][R2.64+0x60] ;  /* 0x0000602402647981 */ /* 0x000f64000c1e1100 */
[----:B-----5:R-:W-:-:S05]  /*4090*/  PRMT R10, R100, 0x8880, RZ ;  /* 0x00008880640a7816 */ /* 0x020fca00000000ff */
[----:B------:R-:W-:-:S07]  /*40a0*/  IMAD R13, R10, R91, RZ ;  /* 0x0000005b0a0d7224 */ /* 0x000fce00078e02ff */
.L_x_136:
[----:B------:R-:W-:Y:S05]  /*40b0*/  BSYNC B1 ;  /* 0x0000000000017941 */ /* 0x000fea0003800000 */
.L_x_135:
[----:B---3--:R-:W-:Y:S01]  /*40c0*/  @!P5 IMAD R11, R72, R90, R13 ;  /* 0x0000005a480bd224 */ /* 0x008fe200078e020d */
[----:B------:R-:W-:Y:S04]  /*40d0*/  BSSY B1, `(.L_x_137) ;  /* 0x0000006000017945 */ /* 0x000fe80003800000 */
[----:B------:R3:W-:Y:S01]  /*40e0*/  @!P5 STG.E.U8 desc[UR36][R4.64+0x60], R11 ;  /* 0x0000600b0400d986 */ /* 0x0007e2000c101124 */
[----:B------:R-:W-:Y:S05]  /*40f0*/  @P2 BRA `(.L_x_138) ;  /* 0x00000000000c2947 */ /* 0x000fea0003800000 */
[----:B------:R-:W5:Y:S02]  /*4100*/  LDG.E.U8 R100, desc[UR36][R2.64+0x61] ;  /* 0x0000612402647981 */ /* 0x000f64000c1e1100 */
[----:B-----5:R-:W-:-:S05]  /*4110*/  PRMT R10, R100, 0x8880, RZ ;  /* 0x00008880640a7816 */ /* 0x020fca00000000ff */
[----:B------:R-:W-:-:S07]  /*4120*/  IMAD R13, R10, R91, RZ ;  /* 0x0000005b0a0d7224 */ /* 0x000fce00078e02ff */
.L_x_138:
[----:B------:R-:W-:Y:S05]  /*4130*/  BSYNC B1 ;  /* 0x0000000000017941 */ /* 0x000fea0003800000 */
.L_x_137:
        /* <DEDUP_REMOVED lines=11> */
.L_x_140:
[----:B------:R-:W-:Y:S05]  /*41f0*/  BSYNC B1 ;  /* 0x0000000000017941 */ /* 0x000fea0003800000 */
.L_x_139:
[----:B---3--:R-:W-:Y:S01]  /*4200*/  @!P4 IMAD R11, R74, R90, R13 ;  /* 0x0000005a4a0bc224 */ /* 0x008fe200078e020d */
[----:B------:R-:W-:Y:S04]  /*4210*/  BSSY B1, `(.L_x_141) ;  /* 0x0000006000017945 */ /* 0x000fe80003800000 */
[----:B------:R3:W-:Y:S01]  /*4220*/  @!P4 STG.E.U8 desc[UR36][R6.64+0x60], R11 ;  /* 0x0000600b0600c986 */ /* 0x0007e2000c101124 */
[----:B------:R-:W-:Y:S05]  /*4230*/  @P3 BRA `(.L_x_142) ;  /* 0x00000000000c3947 */ /* 0x000fea0003800000 */
[----:B------:R-:W5:Y:S02]  /*4240*/  LDG.E.U8 R100, desc[UR36][R8.64+0x61] ;  /* 0x0000612408647981 */ /* 0x000f64000c1e1100 */
[----:B-----5:R-:W-:-:S05]  /*4250*/  PRMT R10, R100, 0x8880, RZ ;  /* 0x00008880640a7816 */ /* 0x020fca00000000ff */
[----:B------:R-:W-:-:S07]  /*4260*/  IMAD R13, R10, R91, RZ ;  /* 0x0000005b0a0d7224 */ /* 0x000fce00078e02ff */
.L_x_142:
[----:B------:R-:W-:Y:S05]  /*4270*/  BSYNC B1 ;  /* 0x0000000000017941 */ /* 0x000fea0003800000 */
.L_x_141:
[----:B------:R-:W-:Y:S01]  /*4280*/  @!P3 IMAD R75, R75, R90, R13 ;  /* 0x0000005a4b4bb224 */ /* 0x000fe200078e020d */
[----:B------:R-:W-:Y:S04]  /*4290*/  BSSY B1, `(.L_x_143) ;  /* 0x0000006000017945 */ /* 0x000fe80003800000 */
[----:B------:R0:W-:Y:S01]  /*42a0*/  @!P3 STG.E.U8 desc[UR36][R6.64+0x61], R75 ;  /* 0x0000614b0600b986 */ /* 0x0001e2000c101124 */
[----:B------:R-:W-:Y:S05]  /*42b0*/  @P5 BRA `(.L_x_144) ;  /* 0x00000000000c5947 */ /* 0x000fea0003800000 */
[----:B------:R-:W5:Y:S02]  /*42c0*/  LDG.E.U8 R100, desc[UR36][R2.64+0x68] ;  /* 0x0000682402647981 */ /* 0x000f64000c1e1100 */
[----:B-----5:R-:W-:-:S05]  /*42d0*/  PRMT R10, R100, 0x8880, RZ ;  /* 0x00008880640a7816 */ /* 0x020fca00000000ff */
[----:B------:R-:W-:-:S07]  /*42e0*/  IMAD R13, R10, R91, RZ ;  /* 0x0000005b0a0d7224 */ /* 0x000fce00078e02ff */
.L_x_144:
[----:B------:R-:W-:Y:S05]  /*42f0*/  BSYNC B1 ;  /* 0x0000000000017941 */ /* 0x000fea0003800000 */
.L_x_143:
[----:B---3--:R-:W-:Y:S01]  /*4300*/  @!P5 IMAD R11, R76, R90, R13 ;  /* 0x0000005a4c0bd224 */ /* 0x008fe200078e020d */
[----:B------:R-:W-:Y:S04]  /*4310*/  BSSY B1, `(.L_x_145) ;  /* 0x0000006000017945 */ /* 0x000fe80003800000 */
[----:B------:R3:W-:Y:S01]  /*4320*/  @!P5 STG.E.U8 desc[UR36][R4.64+0x68], R11 ;  /* 0x0000680b0400d986 */ /* 0x0007e2000c101124 */
[----:B------:R-:W-:Y:S05]  /*4330*/  @P2 BRA `(.L_x_146) ;  /* 0x00000000000c2947 */ /* 0x000fea0003800000 */
[----:B------:R-:W5:Y:S02]  /*4340*/  LDG.E.U8 R100, desc[UR36][R2.64+0x69] ;  /* 0x0000692402647981 */ /* 0x000f64000c1e1100 */
[----:B-----5:R-:W-:-:S05]  /*4350*/  PRMT R10, R100, 0x8880, RZ ;  /* 0x00008880640a7816 */ /* 0x020fca00000000ff */
[----:B------:R-:W-:-:S07]  /*4360*/  IMAD R13, R10, R91, RZ ;  /* 0x0000005b0a0d7224 */ /* 0x000fce00078e02ff */
.L_x_146:
[----:B------:R-:W-:Y:S05]  /*4370*/  BSYNC B1 ;  /* 0x0000000000017941 */ /* 0x000fea0003800000 */
.L_x_145:
        /* <DEDUP_REMOVED lines=11> */
.L_x_148:
[----:B------:R-:W-:Y:S05]  /*4430*/  BSYNC B1 ;  /* 0x0000000000017941 */ /* 0x000fea0003800000 */
.L_x_147:
[----:B---3--:R-:W-:Y:S01]  /*4440*/  @!P4 IMAD R11, R78, R90, R13 ;  /* 0x0000005a4e0bc224 */ /* 0x008fe200078e020d */
[----:B------:R-:W-:Y:S04]  /*4450*/  BSSY B1, `(.L_x_149) ;  /* 0x0000006000017945 */ /* 0x000fe80003800000 */
[----:B------:R3:W-:Y:S01]  /*4460*/  @!P4 STG.E.U8 desc[UR36][R6.64+0x68], R11 ;  /* 0x0000680b0600c986 */ /* 0x0007e2000c101124 */
[----:B------:R-:W-:Y:S05]  /*4470*/  @P3 BRA `(.L_x_150) ;  /* 0x00000000000c3947 */ /* 0x000fea0003800000 */
[----:B------:R-:W5:Y:S02]  /*4480*/  LDG.E.U8 R100, desc[UR36][R8.64+0x69] ;  /* 0x0000692408647981 */ /* 0x000f64000c1e1100 */
[----:B-----5:R-:W-:-:S05]  /*4490*/  PRMT R10, R100, 0x8880, RZ ;  /* 0x00008880640a7816 */ /* 0x020fca00000000ff */
[----:B------:R-:W-:-:S07]  /*44a0*/  IMAD R13, R10, R91, RZ ;  /* 0x0000005b0a0d7224 */ /* 0x000fce00078e02ff */
.L_x_150:
[----:B------:R-:W-:Y:S05]  /*44b0*/  BSYNC B1 ;  /* 0x0000000000017941 */ /* 0x000fea0003800000 */
.L_x_149:
[----:B------:R-:W-:Y:S01]  /*44c0*/  @!P3 IMAD R79, R79, R90, R13 ;  /* 0x0000005a4f4fb224 */ /* 0x000fe200078e020d */
[----:B------:R-:W-:Y:S04]  /*44d0*/  BSSY B1, `(.L_x_151) ;  /* 0x0000006000017945 */ /* 0x000fe80003800000 */
[----:B------:R0:W-:Y:S01]  /*44e0*/  @!P3 STG.E.U8 desc[UR36][R6.64+0x69], R79 ;  /* 0x0000694f0600b986 */ /* 0x0001e2000c101124 */
[----:B------:R-:W-:Y:S05]  /*44f0*/  @P5 BRA `(.L_x_152) ;  /* 0x00000000000c5947 */ /* 0x000fea0003800000 */
[----:B------:R-:W5:Y:S02]  /*4500*/  LDG.E.U8 R100, desc[UR36][R2.64+0x70] ;  /* 0x0000702402647981 */ /* 0x000f64000c1e1100 */
[----:B-----5:R-:W-:-:S05]  /*4510*/  PRMT R10, R100, 0x8880, RZ ;  /* 0x00008880640a7816 */ /* 0x020fca00000000ff */
[----:B------:R-:W-:-:S07]  /*4520*/  IMAD R13, R10, R91, RZ ;  /* 0x0000005b0a0d7224 */ /* 0x000fce00078e02ff */
.L_x_152:
[----:B------:R-:W-:Y:S05]  /*4530*/  BSYNC B1 ;  /* 0x0000000000017941 */ /* 0x000fea0003800000 */
.L_x_151:
[----:B---3--:R-:W-:Y:S01]  /*4540*/  @!P5 IMAD R11, R80, R90, R13 ;  /* 0x0000005a500bd224 */ /* 0x008fe200078e020d */
[----:B------:R-:W-:Y:S04]  /*4550*/  BSSY B1, `(.L_x_153) ;  /* 0x0000006000017945 */ /* 0x000fe80003800000 */
[----:B------:R3:W-:Y:S01]  /*4560*/  @!P5 STG.E.U8 desc[UR36][R4.64+0x70], R11 ;  /* 0x0000700b0400d986 */ /* 0x0007e2000c101124 */
[----:B------:R-:W-:Y:S05]  /*4570*/  @P2 BRA `(.L_x_154) ;  /* 0x00000000000c2947 */ /* 0x000fea0003800000 */
[----:B------:R-:W5:Y:S02]  /*4580*/  LDG.E.U8 R100, desc[UR36][R2.64+0x71] ;  /* 0x0000712402647981 */ /* 0x000f64000c1e1100 */
[----:B-----5:R-:W-:-:S05]  /*4590*/  PRMT R10, R100, 0x8880, RZ ;  /* 0x00008880640a7816 */ /* 0x020fca00000000ff */
[----:B------:R-:W-:-:S07]  /*45a0*/  IMAD R13, R10, R91, RZ ;  /* 0x0000005b0a0d7224 */ /* 0x000fce00078e02ff */
.L_x_154:
[----:B------:R-:W-:Y:S05]  /*45b0*/  BSYNC B1 ;  /* 0x0000000000017941 */ /* 0x000fea0003800000 */
.L_x_153:
[C---:B------:R-:W-:Y:S01]  /*45c0*/  ISETP.LT.OR P4, PT, R0.reuse, 0x71, !P0 ;  /* 0x000000710000780c */ /* 0x040fe20004781670 */
[----:B------:R-:W-:Y:S01]  /*45d0*/  @!P2 IMAD R81, R81, R90, R13 ;  /* 0x0000005a5151a224 */ /* 0x000fe200078e020d */
[----:B------:R-:W-:Y:S01]  /*45e0*/  BSSY B1, `(.L_x_155) ;  /* 0x000000a000017945 */ /* 0x000fe20003800000 */
[C---:B------:R-:W-:Y:S02]  /*45f0*/  ISETP.LT.OR P3, PT, R0.reuse, 0x72, !P0 ;  /* 0x000000720000780c */ /* 0x040fe40004761670 */
[C---:B------:R-:W-:Y:S01]  /*4600*/  ISETP.LT.OR P5, PT, R0.reuse, 0x79, !P0 ;  /* 0x000000790000780c */ /* 0x040fe200047a1670 */
[----:B------:R0:W-:Y:S01]  /*4610*/  @!P2 STG.E.U8 desc[UR36][R4.64+0x71], R81 ;  /* 0x000071510400a986 */ /* 0x0001e2000c101124 */
[C---:B------:R-:W-:Y:S02]  /*4620*/  ISETP.LT.OR P2, PT, R0.reuse, 0x79, !P1 ;  /* 0x000000790000780c */ /* 0x040fe40004f41670 */
[----:B------:R-:W-:-:S04]  /*4630*/  ISETP.LT.OR P1, PT, R0, 0x7a, !P1 ;  /* 0x0000007a0000780c */ /* 0x000fc80004f21670 */
[----:B------:R-:W-:Y:S09]  /*4640*/  @P4 BRA `(.L_x_156) ;  /* 0x00000000000c4947 */ /* 0x000ff20003800000 */
[----:B------:R-:W5:Y:S02]  /*4650*/  LDG.E.U8 R100, desc[UR36][R8.64+0x70] ;  /* 0x0000702408647981 */ /* 0x000f64000c1e1100 */
[----:B-----5:R-:W-:-:S05]  /*4660*/  PRMT R10, R100, 0x8880, RZ ;  /* 0x00008880640a7816 */ /* 0x020fca00000000ff */
[----:B------:R-:W-:-:S07]  /*4670*/  IMAD R13, R10, R91, RZ ;  /* 0x0000005b0a0d7224 */ /* 0x000fce00078e02ff */
.L_x_156:
[----:B------:R-:W-:Y:S05]  /*4680*/  BSYNC B1 ;  /* 0x0000000000017941 */ /* 0x000fea0003800000 */
.L_x_155:
[----:B---3--:R-:W-:Y:S01]  /*4690*/  @!P4 IMAD R11, R82, R90, R13 ;  /* 0x0000005a520bc224 */ /* 0x008fe200078e020d */
[----:B------:R-:W-:Y:S04]  /*46a0*/  BSSY B1, `(.L_x_157) ;  /* 0x0000006000017945 */ /* 0x000fe80003800000 */
[----:B------:R3:W-:Y:S01]  /*46b0*/  @!P4 STG.E.U8 desc[UR36][R6.64+0x70], R11 ;  /* 0x0000700b0600c986 */ /* 0x0007e2000c101124 */
[----:B------:R-:W-:Y:S05]  /*46c0*/  @P3 BRA `(.L_x_158) ;  /* 0x00000000000c3947 */ /* 0x000fea0003800000 */
[----:B------:R-:W5:Y:S02]  /*46d0*/  LDG.E.U8 R100, desc[UR36][R8.64+0x71] ;  /* 0x0000712408647981 */ /* 0x000f64000c1e1100 */
[----:B-----5:R-:W-:-:S05]  /*46e0*/  PRMT R10, R100, 0x8880, RZ ;  /* 0x00008880640a7816 */ /* 0x020fca00000000ff */
[----:B------:R-:W-:-:S07]  /*46f0*/  IMAD R13, R10, R91, RZ ;  /* 0x0000005b0a0d7224 */ /* 0x000fce00078e02ff */
.L_x_158:
[----:B------:R-:W-:Y:S05]  /*4700*/  BSYNC B1 ;  /* 0x0000000000017941 */ /* 0x000fea0003800000 */
.L_x_157:
[----:B------:R-:W-:Y:S01]  /*4710*/  @!P3 IMAD R83, R83, R90, R13 ;  /* 0x0000005a5353b224 */ /* 0x000fe200078e020d */
[----:B------:R-:W-:Y:S04]  /*4720*/  BSSY B1, `(.L_x_159) ;  /* 0x0000006000017945 */ /* 0x000fe80003800000 */
[----:B------:R0:W-:Y:S01]  /*4730*/  @!P3 STG.E.U8 desc[UR36][R6.64+0x71], R83 ;  /* 0x000071530600b986 */ /* 0x0001e2000c101124 */
[----:B------:R-:W-:Y:S05]  /*4740*/  @P2 BRA `(.L_x_160) ;  /* 0x00000000000c2947 */ /* 0x000fea0003800000 */
[----:B------:R-:W5:Y:S02]  /*4750*/  LDG.E.U8 R100, desc[UR36][R2.64+0x78] ;  /* 0x0000782402647981 */ /* 0x000f64000c1e1100 */
[----:B-----5:R-:W-:-:S05]  /*4760*/  PRMT R10, R100, 0x8880, RZ ;  /* 0x00008880640a7816 */ /* 0x020fca00000000ff */
[----:B------:R-:W-:-:S07]  /*4770*/  IMAD R13, R10, R91, RZ ;  /* 0x0000005b0a0d7224 */ /* 0x000fce00078e02ff */
.L_x_160:
[----:B------:R-:W-:Y:S05]  /*4780*/  BSYNC B1 ;  /* 0x0000000000017941 */ /* 0x000fea0003800000 */
.L_x_159:
[----:B---3--:R-:W-:Y:S01]  /*4790*/  @!P2 IMAD R11, R84, R90, R13 ;  /* 0x0000005a540ba224 */ /* 0x008fe200078e020d */
[----:B------:R-:W-:Y:S04]  /*47a0*/  BSSY B1, `(.L_x_161) ;  /* 0x0000006000017945 */ /* 0x000fe80003800000 */
[----:B------:R3:W-:Y:S01]  /*47b0*/  @!P2 STG.E.U8 desc[UR36][R4.64+0x78], R11 ;  /* 0x0000780b0400a986 */ /* 0x0007e2000c101124 */
[----:B------:R-:W-:Y:S05]  /*47c0*/  @P1 BRA `(.L_x_162) ;  /* 0x00000000000c1947 */ /* 0x000fea0003800000 */
[----:B------:R-:W5:Y:S02]  /*47d0*/  LDG.E.U8 R100, desc[UR36][R2.64+0x79] ;  /* 0x0000792402647981 */ /* 0x000f64000c1e1100 */
[----:B-----5:R-:W-:-:S05]  /*47e0*/  PRMT R10, R100, 0x8880, RZ ;  /* 0x00008880640a7816 */ /* 0x020fca00000000ff */
[----:B------:R-:W-:-:S07]  /*47f0*/  IMAD R13, R10, R91, RZ ;  /* 0x0000005b0a0d7224 */ /* 0x000fce00078e02ff */
.L_x_162:
[----:B------:R-:W-:Y:S05]  /*4800*/  BSYNC B1 ;  /* 0x0000000000017941 */ /* 0x000fea0003800000 */
.L_x_161:
[----:B------:R-:W-:Y:S01]  /*4810*/  @!P1 IMAD R85, R85, R90, R13 ;  /* 0x0000005a55559224 */ /* 0x000fe200078e020d */
[----:B------:R-:W-:Y:S04]  /*4820*/  BSSY B1, `(.L_x_163) ;  /* 0x0000006000017945 */ /* 0x000fe80003800000 */
[----:B------:R0:W-:Y:S01]  /*4830*/  @!P1 STG.E.U8 desc[UR36][R4.64+0x79], R85 ;  /* 0x0000795504009986 */ /* 0x0001e2000c101124 */
[----:B------:R-:W-:Y:S05]  /*4840*/  @P5 BRA `(.L_x_164) ;  /* 0x00000000000c5947 */ /* 0x000fea0003800000 */
[----:B------:R-:W0:Y:S02]  /*4850*/  LDG.E.U8 R100, desc[UR36][R8.64+0x78] ;  /* 0x0000782408647981 */ /* 0x000e24000c1e1100 */
[----:B0-----:R-:W-:-:S05]  /*4860*/  PRMT R2, R100, 0x8880, RZ ;  /* 0x0000888064027816 */ /* 0x001fca00000000ff */
[----:B------:R-:W-:-:S07]  /*4870*/  IMAD R13, R2, R91, RZ ;  /* 0x0000005b020d7224 */ /* 0x000fce00078e02ff */
.L_x_164:
[----:B------:R-:W-:Y:S05]  /*4880*/  BSYNC B1 ;  /* 0x0000000000017941 */ /* 0x000fea0003800000 */
.L_x_163:
[----:B0-----:R-:W-:Y:S01]  /*4890*/  @!P5 IMAD R3, R86, R90, R13 ;  /* 0x0000005a5603d224 */ /* 0x001fe200078e020d */
[----:B------:R-:W-:Y:S01]  /*48a0*/  ISETP.LT.OR P0, PT, R0, 0x7a, !P0 ;  /* 0x0000007a0000780c */ /* 0x000fe20004701670 */
[----:B------:R-:W-:Y:S03]  /*48b0*/  BSSY B1, `(.L_x_165) ;  /* 0x0000006000017945 */ /* 0x000fe60003800000 */
[----:B------:R0:W-:Y:S09]  /*48c0*/  @!P5 STG.E.U8 desc[UR36][R6.64+0x78], R3 ;  /* 0x000078030600d986 */ /* 0x0001f2000c101124 */
[----:B------:R-:W-:Y:S05]  /*48d0*/  @P0 BRA `(.L_x_166) ;  /* 0x00000000000c0947 */ /* 0x000fea0003800000 */
[----:B------:R-:W5:Y:S02]  /*48e0*/  LDG.E.U8 R100, desc[UR36][R8.64+0x79] ;  /* 0x0000792408647981 */ /* 0x000f64000c1e1100 */
[----:B-----5:R-:W-:-:S05]  /*48f0*/  PRMT R0, R100, 0x8880, RZ ;  /* 0x0000888064007816 */ /* 0x020fca00000000ff */
[----:B------:R-:W-:-:S07]  /*4900*/  IMAD R13, R0, R91, RZ ;  /* 0x0000005b000d7224 */ /* 0x000fce00078e02ff */
.L_x_166:
[----:B------:R-:W-:Y:S05]  /*4910*/  BSYNC B1 ;  /* 0x0000000000017941 */ /* 0x000fea0003800000 */
.L_x_165:
[----:B------:R-:W-:Y:S01]  /*4920*/  IMAD R13, R87, R90, R13 ;  /* 0x0000005a570d7224 */ /* 0x000fe200078e020d */
[----:B------:R-:W-:Y:S06]  /*4930*/  @P0 BRA `(.L_x_167) ;  /* 0x0000000c00100947 */ /* 0x000fec0003800000 */
[----:B------:R0:W-:Y:S01]  /*4940*/  STG.E.U8 desc[UR36][R6.64+0x79], R13 ;  /* 0x0000790d06007986 */ /* 0x0001e2000c101124 */
[----:B------:R-:W-:Y:S05]  /*4950*/  BRA `(.L_x_167) ;  /* 0x0000000c00087947 */ /* 0x000fea0003800000 */
.L_x_38:
[C---:B------:R-:W-:Y:S02]  /*4960*/  ISETP.GE.AND P1, PT, R104.reuse, 0x1, PT ;  /* 0x000000016800780c */ /* 0x040fe40003f26270 */
[----:B------:R-:W-:Y:S02]  /*4970*/  ISETP.GE.AND P0, PT, R104, 0x9, PT ;  /* 0x000000096800780c */ /* 0x000fe40003f06270 */
[C---:B------:R-:W-:Y:S02]  /*4980*/  ISETP.LT.OR P4, PT, R0.reuse, 0x1, !P1 ;  /* 0x000000010000780c */ /* 0x040fe40004f81670 */
[C---:B------:R-:W-:Y:S02]  /*4990*/  ISETP.LT.OR P3, PT, R0.reuse, 0x2, !P1 ;  /* 0x000000020000780c */ /* 0x040fe40004f61670 */
[C---:B------:R-:W-:Y:S02]  /*49a0*/  ISETP.LT.OR P2, PT, R0.reuse, 0x1, !P0 ;  /* 0x000000010000780c */ /* 0x040fe40004741670 */
[----:B------:R-:W-:-:S07]  /*49b0*/  ISETP.LT.OR P5, PT, R0, 0x2, !P0 ;  /* 0x000000020000780c */ /* 0x000fce00047a1670 */
[-C--:B------:R-:W-:Y:S02]  /*49c0*/  @!P4 IMAD R3, R24, R90.reuse, RZ ;  /* 0x0000005a1803c224 */ /* 0x080fe400078e02ff */
[-C--:B------:R-:W-:Y:S02]  /*49d0*/  @!P3 IMAD R25, R25, R90.reuse, RZ ;  /* 0x0000005a1919b224 */ /* 0x080fe400078e02ff */
[-C--:B------:R-:W-:Y:S01]  /*49e0*/  @!P2 IMAD R9, R26, R90.reuse, RZ ;  /* 0x0000005a1a09a224 */ /* 0x080fe200078e02ff */
[----:B------:R0:W-:Y:S01]  /*49f0*/  @!P4 STG.E.U8 desc[UR36][R4.64], R3 ;  /* 0x000000030400c986 */ /* 0x0001e2000c101124 */
[C---:B------:R-:W-:Y:S01]  /*4a00*/  ISETP.LT.OR P4, PT, R0.reuse, 0x9, !P1 ;  /* 0x000000090000780c */ /* 0x040fe20004f81670 */
[----:B------:R-:W-:Y:S02]  /*4a10*/  @!P5 IMAD R27, R27, R90, RZ ;  /* 0x0000005a1b1bd224 */ /* 0x000fe400078e02ff */
[----:B------:R-:W-:Y:S01]  /*4a20*/  @!P3 STG.E.U8 desc[UR36][R4.64+0x1], R25 ;  /* 0x000001190400b986 */ /* 0x000fe2000c101124 */
[----:B------:R-:W-:-:S03]  /*4a30*/  ISETP.LT.OR P3, PT, R0, 0xa, !P1 ;  /* 0x0000000a0000780c */ /* 0x000fc60004f61670 */
[----:B------:R1:W-:Y:S01]  /*4a40*/  @!P2 STG.E.U8 desc[UR36][R6.64], R9 ;  /* 0x000000090600a986 */ /* 0x0003e2000c101124 */
[----:B------:R-:W-:-:S03]  /*4a50*/  ISETP.LT.OR P2, PT, R0, 0x9, !P0 ;  /* 0x000000090000780c */ /* 0x000fc60004741670 */
[----:B------:R-:W-:Y:S01]  /*4a60*/  @!P5 STG.E.U8 desc[UR36][R6.64+0x1], R27 ;  /* 0x0000011b0600d986 */ /* 0x000fe2000c101124 */
[----:B------:R-:W-:Y:S01]  /*4a70*/  ISETP.LT.OR P5, PT, R0, 0xa, !P0 ;  /* 0x0000000a0000780c */ /* 0x000fe200047a1670 */
[----:B------:R-:W-:-:S04]  /*4a80*/  @!P4 IMAD R11, R28, R90, RZ ;  /* 0x0000005a1c0bc224 */ /* 0x000fc800078e02ff */
[-C--:B------:R-:W-:Y:S01]  /*4a90*/  @!P3 IMAD R29, R29, R90.reuse, RZ ;  /* 0x0000005a1d1db224 */ /* 0x080fe200078e02ff */
[----:B------:R-:W-:Y:S01]  /*4aa0*/  @!P4 STG.E.U8 desc[UR36][R4.64+0x8], R11 ;  /* 0x0000080b0400c986 */ /* 0x000fe2000c101124 */
[----:B------:R-:W-:Y:S02]  /*4ab0*/  ISETP.LT.OR P4, PT, R0, 0x11, !P1 ;  /* 0x000000110000780c */ /* 0x000fe40004f81670 */
[-C--:B0-----:R-:W-:Y:S01]  /*4ac0*/  @!P2 IMAD R3, R30, R90.reuse, RZ ;  /* 0x0000005a1e03a224 */ /* 0x081fe200078e02ff */
[----:B------:R-:W-:Y:S01]  /*4ad0*/  @!P3 STG.E.U8 desc[UR36][R4.64+0x9], R29 ;  /* 0x0000091d0400b986 */ /* 0x000fe2000c101124 */
[C---:B------:R-:W-:Y:S02]  /*4ae0*/  ISETP.LT.OR P3, PT, R0.reuse, 0x12, !P1 ;  /* 0x000000120000780c */ /* 0x040fe40004f61670 */
[----:B------:R-:W-:Y:S01]  /*4af0*/  @!P5 IMAD R31, R31, R90, RZ ;  /* 0x0000005a1f1fd224 */ /* 0x000fe200078e02ff */
[----:B------:R0:W-:Y:S01]  /*4b00*/  @!P2 STG.E.U8 desc[UR36][R6.64+0x8], R3 ;  /* 0x000008030600a986 */ /* 0x0001e2000c101124 */
[----:B------:R-:W-:-:S03]  /*4b10*/  ISETP.LT.OR P2, PT, R0, 0x11, !P0 ;  /* 0x000000110000780c */ /* 0x000fc60004741670 */
[----:B------:R-:W-:Y:S01]  /*4b20*/  @!P5 STG.E.U8 desc[UR36][R6.64+0x9], R31 ;  /* 0x0000091f0600d986 */ /* 0x000fe2000c101124 */
[----:B------:R-:W-:Y:S01]  /*4b30*/  ISETP.LT.OR P5, PT, R0, 0x12, !P0 ;  /* 0x000000120000780c */ /* 0x000fe200047a1670 */
[----:B-1----:R-:W-:-:S04]  /*4b40*/  @!P4 IMAD R9, R32, R90, RZ ;  /* 0x0000005a2009c224 */ /* 0x002fc800078e02ff */
        /* <DEDUP_REMOVED lines=109> */
[----:B------:R1:W-:Y:S01]  /*5220*/  @!P4 STG.E.U8 desc[UR36][R4.64+0x58], R11 ;  /* 0x0000580b0400c986 */ /* 0x0003e2000c101124 */
        /* <DEDUP_REMOVED lines=13> */
[-C--:B-1----:R-:W-:Y:S01]  /*5300*/  @!P2 IMAD R11, R74, R90.reuse, RZ ;  /* 0x0000005a4a0ba224 */ /* 0x082fe200078e02ff */
[----:B------:R-:W-:Y:S01]  /*5310*/  @!P3 STG.E.U8 desc[UR36][R4.64+0x61], R73 ;  /* 0x000061490400b986 */ /* 0x000fe2000c101124 */
[C---:B------:R-:W-:Y:S02]  /*5320*/  ISETP.LT.OR P3, PT, R0.reuse, 0x6a, !P1 ;  /* 0x0000006a0000780c */ /* 0x040fe40004f61670 */
[----:B------:R-:W-:Y:S01]  /*5330*/  @!P5 IMAD R75, R75, R90, RZ ;  /* 0x0000005a4b4bd224 */ /* 0x000fe200078e02ff */
[----:B------:R1:W-:Y:S01]  /*5340*/  @!P2 STG.E.U8 desc[UR36][R6.64+0x60], R11 ;  /* 0x0000600b0600a986 */ /* 0x0003e2000c101124 */
[----:B------:R-:W-:-:S03]  /*5350*/  ISETP.LT.OR P2, PT, R0, 0x69, !P0 ;  /* 0x000000690000780c */ /* 0x000fc60004741670 */
[----:B------:R-:W-:Y:S01]  /*5360*/  @!P5 STG.E.U8 desc[UR36][R6.64+0x61], R75 ;  /* 0x0000614b0600d986 */ /* 0x000fe2000c101124 */
[----:B------:R-:W-:Y:S01]  /*5370*/  ISETP.LT.OR P5, PT, R0, 0x6a, !P0 ;  /* 0x0000006a0000780c */ /* 0x000fe200047a1670 */
[----:B0-----:R-:W-:-:S04]  /*5380*/  @!P4 IMAD R3, R76, R90, RZ ;  /* 0x0000005a4c03c224 */ /* 0x001fc800078e02ff */
[-C--:B------:R-:W-:Y:S01]  /*5390*/  @!P3 IMAD R77, R77, R90.reuse, RZ ;  /* 0x0000005a4d4db224 */ /* 0x080fe200078e02ff */
[----:B------:R0:W-:Y:S01]  /*53a0*/  @!P4 STG.E.U8 desc[UR36][R4.64+0x68], R3 ;  /* 0x000068030400c986 */ /* 0x0001e2000c101124 */
[----:B------:R-:W-:Y:S02]  /*53b0*/  ISETP.LT.OR P4, PT, R0, 0x72, !P1 ;  /* 0x000000720000780c */ /* 0x000fe40004f81670 */
[-C--:B--2---:R-:W-:Y:S01]  /*53c0*/  @!P2 IMAD R9, R78, R90.reuse, RZ ;  /* 0x0000005a4e09a224 */ /* 0x084fe200078e02ff */
[----:B------:R-:W-:Y:S01]  /*53d0*/  @!P3 STG.E.U8 desc[UR36][R4.64+0x69], R77 ;  /* 0x0000694d0400b986 */ /* 0x000fe2000c101124 */
[C---:B------:R-:W-:Y:S02]  /*53e0*/  ISETP.LT.OR P3, PT, R0.reuse, 0x71, !P1 ;  /* 0x000000710000780c */ /* 0x040fe40004f61670 */
[----:B------:R-:W-:Y:S01]  /*53f0*/  @!P5 IMAD R79, R79, R90, RZ ;  /* 0x0000005a4f4fd224 */ /* 0x000fe200078e02ff */
[----:B------:R-:W-:Y:S01]  /*5400*/  @!P2 STG.E.U8 desc[UR36][R6.64+0x68], R9 ;  /* 0x000068090600a986 */ /* 0x000fe2000c101124 */
[----:B------:R-:W-:-:S03]  /*5410*/  ISETP.LT.OR P2, PT, R0, 0x71, !P0 ;  /* 0x000000710000780c */ /* 0x000fc60004741670 */
[----:B------:R-:W-:Y:S01]  /*5420*/  @!P5 STG.E.U8 desc[UR36][R6.64+0x69], R79 ;  /* 0x0000694f0600d986 */ /* 0x000fe2000c101124 */
[----:B------:R-:W-:Y:S01]  /*5430*/  ISETP.LT.OR P5, PT, R0, 0x79, !P0 ;  /* 0x000000790000780c */ /* 0x000fe200047a1670 */
[----:B------:R-:W-:-:S04]  /*5440*/  @!P4 IMAD R81, R81, R90, RZ ;  /* 0x0000005a5151c224 */ /* 0x000fc800078e02ff */
[-C--:B-1----:R-:W-:Y:S01]  /*5450*/  @!P3 IMAD R11, R80, R90.reuse, RZ ;  /* 0x0000005a500bb224 */ /* 0x082fe200078e02ff */
[----:B------:R-:W-:Y:S01]  /*5460*/  @!P4 STG.E.U8 desc[UR36][R4.64+0x71], R81 ;  /* 0x000071510400c986 */ /* 0x000fe2000c101124 */
[C---:B------:R-:W-:Y:S02]  /*5470*/  ISETP.LT.OR P4, PT, R0.reuse, 0x72, !P0 ;  /* 0x000000720000780c */ /* 0x040fe40004781670 */
[C---:B------:R-:W-:Y:S01]  /*5480*/  ISETP.LT.OR P0, PT, R0.reuse, 0x7a, !P0 ;  /* 0x0000007a0000780c */ /* 0x040fe20004701670 */
[----:B------:R1:W-:Y:S01]  /*5490*/  @!P3 STG.E.U8 desc[UR36][R4.64+0x70], R11 ;  /* 0x0000700b0400b986 */ /* 0x0003e2000c101124 */
[----:B------:R-:W-:Y:S01]  /*54a0*/  ISETP.LT.OR P3, PT, R0, 0x79, !P1 ;  /* 0x000000790000780c */ /* 0x000fe20004f61670 */
[----:B0-----:R-:W-:Y:S01]  /*54b0*/  @!P2 IMAD R3, R82, R90, RZ ;  /* 0x0000005a5203a224 */ /* 0x001fe200078e02ff */
[----:B------:R-:W-:-:S04]  /*54c0*/  ISETP.LT.OR P1, PT, R0, 0x7a, !P1 ;  /* 0x0000007a0000780c */ /* 0x000fc80004f21670 */
[----:B------:R0:W-:Y:S03]  /*54d0*/  @!P2 STG.E.U8 desc[UR36][R6.64+0x70], R3 ;  /* 0x000070030600a986 */ /* 0x0001e6000c101124 */
[-C--:B------:R-:W-:Y:S02]  /*54e0*/  @!P4 IMAD R83, R83, R90.reuse, RZ ;  /* 0x0000005a5353c224 */ /* 0x080fe400078e02ff */
[-C--:B-1----:R-:W-:Y:S02]  /*54f0*/  @!P5 IMAD R11, R86, R90.reuse, RZ ;  /* 0x0000005a560bd224 */ /* 0x082fe400078e02ff */
[-C--:B------:R-:W-:Y:S01]  /*5500*/  @!P3 IMAD R9, R84, R90.reuse, RZ ;  /* 0x0000005a5409b224 */ /* 0x080fe200078e02ff */
[----:B------:R0:W-:Y:S01]  /*5510*/  @!P4 STG.E.U8 desc[UR36][R6.64+0x71], R83 ;  /* 0x000071530600c986 */ /* 0x0001e2000c101124 */
[-C--:B------:R-:W-:Y:S02]  /*5520*/  @!P1 IMAD R85, R85, R90.reuse, RZ ;  /* 0x0000005a55559224 */ /* 0x080fe400078e02ff */
[----:B------:R-:W-:Y:S01]  /*5530*/  @!P0 IMAD R87, R87, R90, RZ ;  /* 0x0000005a57578224 */ /* 0x000fe200078e02ff */
[----:B------:R0:W-:Y:S04]  /*5540*/  @!P3 STG.E.U8 desc[UR36][R4.64+0x78], R9 ;  /* 0x000078090400b986 */ /* 0x0001e8000c101124 */
[----:B------:R0:W-:Y:S04]  /*5550*/  @!P1 STG.E.U8 desc[UR36][R4.64+0x79], R85 ;  /* 0x0000795504009986 */ /* 0x0001e8000c101124 */
[----:B------:R0:W-:Y:S04]  /*5560*/  @!P5 STG.E.U8 desc[UR36][R6.64+0x78], R11 ;  /* 0x0000780b0600d986 */ /* 0x0001e8000c101124 */
[----:B------:R0:W-:Y:S02]  /*5570*/  @!P0 STG.E.U8 desc[UR36][R6.64+0x79], R87 ;  /* 0x0000795706008986 */ /* 0x0001e4000c101124 */
.L_x_167:
[----:B------:R-:W-:Y:S05]  /*5580*/  BSYNC B0 ;  /* 0x0000000000007941 */ /* 0x000fea0003800000 */
.L_x_37:
[----:B0-----:R-:W2:Y:S01]  /*5590*/  LDL.64 R2, [R1] ;  /* 0x0000000001027983 */ /* 0x001ea20000100a00 */
[----:B------:R-:W-:Y:S01]  /*55a0*/  ULDC.64 UR4, c[0x0][0x650] ;  /* 0x0001940000047ab9 */ /* 0x000fe20000000a00 */
[----:B------:R0:W-:Y:S01]  /*55b0*/  SYNCS.ARRIVE.TRANS64.A1T0 RZ, [R98+UR47], RZ ;  /* 0x000000ff62ff79a7 */ /* 0x0001e2000810002f */
[----:B------:R-:W-:Y:S01]  /*55c0*/  PRMT R0, RZ, 0x7610, R0 ;  /* 0x00007610ff007816 */ /* 0x000fe20000000000 */
[----:B------:R-:W-:Y:S02]  /*55d0*/  IMAD.MOV.U32 R19, RZ, RZ, -0x1 ;  /* 0xffffffffff137424 */ /* 0x000fe400078e00ff */
[----:B------:R-:W-:Y:S01]  /*55e0*/  IMAD.MOV.U32 R22, RZ, RZ, -0x1 ;  /* 0xffffffffff167424 */ /* 0x000fe200078e00ff */
[----:B--2---:R-:W-:-:S04]  /*55f0*/  LEA R18, P0, R2, R18, 0x1 ;  /* 0x0000001202127211 */ /* 0x004fc800078008ff */
[----:B------:R-:W-:Y:S01]  /*5600*/  LEA.HI.X R17, R2, R17, R23, 0x1, P0 ;  /* 0x0000001102117211 */ /* 0x000fe200000f0c17 */
[----:B------:R-:W-:Y:S01]  /*5610*/  IMAD.MOV.U32 R2, RZ, RZ, -0x1 ;  /* 0xffffffffff027424 */ /* 0x000fe200078e00ff */
[----:B------:R-:W-:-:S04]  /*5620*/  ISETP.GE.U32.AND P0, PT, R18, UR4, PT ;  /* 0x0000000412007c0c */ /* 0x000fc8000bf06070 */
[----:B------:R-:W-:-:S13]  /*5630*/  ISETP.GE.U32.AND.EX P0, PT, R17, UR5, PT, P0 ;  /* 0x0000000511007c0c */ /* 0x000fda000bf06100 */
[----:B0-----:R-:W-:Y:S05]  /*5640*/  @P0 BRA `(.L_x_168) ;  /* 0x0000000400700947 */ /* 0x001fea0003800000 */
[----:B------:R-:W0:Y:S01]  /*5650*/  S2R R10, SR_CTAID.X ;  /* 0x00000000000a7919 */ /* 0x000e220000002500 */
[----:B------:R-:W2:Y:S01]  /*5660*/  LDC.64 R8, c[0x0][0x628] ;  /* 0x00018a00ff087b82 */ /* 0x000ea20000000a00 */
[----:B------:R-:W-:Y:S01]  /*5670*/  ULDC UR4, c[0x0][0x150] ;  /* 0x0000540000047ab9 */ /* 0x000fe20000000800 */
[----:B----4-:R-:W-:Y:S01]  /*5680*/  IMAD.MOV.U32 R6, RZ, RZ, R18 ;  /* 0x000000ffff067224 */ /* 0x010fe200078e0012 */
[----:B------:R-:W4:Y:S01]  /*5690*/  S2R R20, SR_CTAID.Y ;  /* 0x0000000000147919 */ /* 0x000f220000002600 */
[----:B------:R-:W-:-:S04]  /*56a0*/  IMAD.MOV.U32 R7, RZ, RZ, R17 ;  /* 0x000000ffff077224 */ /* 0x000fc800078e0011 */
[----:B-1----:R-:W1:Y:S08]  /*56b0*/  LDC R15, c[0x0][0x144] ;  /* 0x00005100ff0f7b82 */ /* 0x002e700000000800 */
[----:B------:R-:W1:Y:S08]  /*56c0*/  LDC R0, c[0x0][0x630] ;  /* 0x00018c00ff007b82 */ /* 0x000e700000000800 */
[----:B------:R-:W1:Y:S01]  /*56d0*/  LDC.64 R12, c[0x0][0x620] ;  /* 0x00018800ff0c7b82 */ /* 0x000e620000000a00 */
[----:B--2---:R-:W-:-:S04]  /*56e0*/  ISETP.NE.U32.AND P0, PT, R8, RZ, PT ;  /* 0x000000ff0800720c */ /* 0x004fc80003f05070 */
[----:B------:R-:W-:Y:S02]  /*56f0*/  ISETP.NE.AND.EX P0, PT, R9, RZ, PT, P0 ;  /* 0x000000ff0900720c */ /* 0x000fe40003f05300 */
[----:B0-----:R-:W-:-:S05]  /*5700*/  I2FP.F32.U32 R2, R10 ;  /* 0x0000000a00027245 */ /* 0x001fca0000201000 */
[----:B------:R-:W-:-:S04]  /*5710*/  FMUL R2, R2, UR4 ;  /* 0x0000000402027c20 */ /* 0x000fc80008400000 */
[----:B------:R0:W2:Y:S02]  /*5720*/  F2I.U32.TRUNC.NTZ R14, R2 ;  /* 0x00000002000e7305 */ /* 0x0000a4000020f000 */
[----:B----4-:R-:W-:Y:S05]  /*5730*/  @!P0 BRA `(.L_x_169) ;  /* 0x0000000000288947 */ /* 0x010fea0003800000 */
[----:B------:R-:W4:Y:S02]  /*5740*/  LDC R3, c[0x0][0x634] ;  /* 0x00018d00ff037b82 */ /* 0x000f240000000800 */
[----:B----4-:R-:W-:-:S05]  /*5750*/  IADD3 R7, P0, R18, R3, RZ ;  /* 0x0000000312077210 */ /* 0x010fca0007f1e0ff */
[----:B---3--:R-:W-:-:S04]  /*5760*/  IMAD.X R11, RZ, RZ, R17, P0 ;  /* 0x000000ffff0b7224 */ /* 0x008fc800000e0611 */
[----:B0-----:R-:W-:-:S04]  /*5770*/  IMAD.WIDE.U32 R2, R11, R8, RZ ;  /* 0x000000080b027225 */ /* 0x001fc800078e00ff */
[----:B------:R-:W-:-:S04]  /*5780*/  IMAD.WIDE.U32 R4, P0, R7, R9, R2 ;  /* 0x0000000907047225 */ /* 0x000fc80007800002 */
[----:B------:R-:W-:-:S04]  /*5790*/  IMAD.WIDE.U32 R2, R7, R8, RZ ;  /* 0x0000000807027225 */ /* 0x000fc800078e00ff */
[----:B------:R-:W-:Y:S01]  /*57a0*/  IMAD.X R7, RZ, RZ, RZ, P0 ;  /* 0x000000ffff077224 */ /* 0x000fe200000e06ff */
[----:B------:R-:W-:Y:S01]  /*57b0*/  IADD3 RZ, P0, R3, R4, RZ ;  /* 0x0000000403ff7210 */ /* 0x000fe20007f1e0ff */
[----:B------:R-:W-:-:S04]  /*57c0*/  IMAD.MOV.U32 R6, RZ, RZ, R5 ;  /* 0x000000ffff067224 */ /* 0x000fc800078e0005 */
[----:B------:R-:W-:-:S08]  /*57d0*/  IMAD.WIDE.U32.X R6, R11, R9, R6, P0 ;  /* 0x000000090b067225 */ /* 0x000fd000000e0406 */
.L_x_169:
[----:B------:R-:W4:Y:S01]  /*57e0*/  LDC.64 R26, c[0x0][0x640] ;  /* 0x00019000ff1a7b82 */ /* 0x000f220000000a00 */
[-C--:B-1-3--:R-:W-:Y:S01]  /*57f0*/  SHF.R.U64 R11, R6, R0.reuse, R7 ;  /* 0x00000000060b7219 */ /* 0x08afe20000001207 */
[----:B------:R-:W-:Y:S01]  /*5800*/  IMAD.MOV.U32 R19, RZ, RZ, R17 ;  /* 0x000000ffff137224 */ /* 0x000fe200078e0011 */
[----:B------:R-:W-:Y:S01]  /*5810*/  SHF.R.U32.HI R0, RZ, R0, R7 ;  /* 0x00000000ff007219 */ /* 0x000fe20000011607 */
[----:B--2---:R-:W-:Y:S01]  /*5820*/  IMAD.MOV R14, RZ, RZ, -R14 ;  /* 0x000000ffff0e7224 */ /* 0x004fe200078e0a0e */
[----:B------:R-:W-:Y:S01]  /*5830*/  IADD3 R5, P0, RZ, -R11, RZ ;  /* 0x8000000bff057210 */ /* 0x000fe20007f1e0ff */
[----:B------:R-:W-:Y:S01]  /*5840*/  ULDC UR4, c[0x0][0x154] ;  /* 0x0000550000047ab9 */ /* 0x000fe20000000800 */
[----:B------:R-:W-:Y:S01]  /*5850*/  IMAD.MOV.U32 R7, RZ, RZ, 0x1 ;  /* 0x00000001ff077424 */ /* 0x000fe200078e00ff */
[----:B------:R-:W1:Y:S01]  /*5860*/  LDC R4, c[0x0][0x618] ;  /* 0x00018600ff047b82 */ /* 0x000e620000000800 */
[----:B------:R-:W-:Y:S02]  /*5870*/  IMAD R22, R15, R14, R10 ;  /* 0x0000000e0f167224 */ /* 0x000fe400078e020a */
[----:B------:R-:W-:-:S04]  /*5880*/  IMAD.X R3, RZ, RZ, ~R0, P0 ;  /* 0x000000ffff037224 */ /* 0x000fc800000e0e00 */
[-C--:B------:R-:W-:Y:S01]  /*5890*/  IMAD R0, R3, R12.reuse, RZ ;  /* 0x0000000c03007224 */ /* 0x080fe200078e02ff */
[----:B------:R-:W2:Y:S01]  /*58a0*/  LDC R6, c[0x0][0x608] ;  /* 0x00018200ff067b82 */ /* 0x000ea20000000800 */
[----:B0-----:R-:W-:-:S04]  /*58b0*/  IMAD.WIDE.U32 R2, R5, R12, R18 ;  /* 0x0000000c05027225 */ /* 0x001fc800078e0012 */
[----:B------:R-:W-:Y:S01]  /*58c0*/  IMAD R5, R5, R13, R0 ;  /* 0x0000000d05057224 */ /* 0x000fe200078e0200 */
[----:B------:R-:W-:Y:S02]  /*58d0*/  I2FP.F32.U32 R0, R20 ;  /* 0x0000001400007245 */ /* 0x000fe40000201000 */
[----:B------:R-:W0:Y:S01]  /*58e0*/  LDC R24, c[0x0][0x658] ;  /* 0x00019600ff187b82 */ /* 0x000e220000000800 */
[----:B------:R-:W-:Y:S01]  /*58f0*/  IMAD.IADD R3, R3, 0x1, R5 ;  /* 0x0000000103037824 */ /* 0x000fe200078e0205 */
[----:B----4-:R-:W-:Y:S01]  /*5900*/  ISETP.NE.U32.AND P0, PT, R26, RZ, PT ;  /* 0x000000ff1a00720c */ /* 0x010fe20003f05070 */
[----:B------:R-:W-:Y:S01]  /*5910*/  FMUL R0, R0, UR4 ;  /* 0x0000000400007c20 */ /* 0x000fe20008400000 */
[----:B------:R-:W-:Y:S02]  /*5920*/  IMAD.MOV.U32 R5, RZ, RZ, -0x1 ;  /* 0xffffffffff057424 */ /* 0x000fe400078e00ff */
[----:B------:R-:W-:Y:S01]  /*5930*/  ISETP.NE.AND.EX P0, PT, R27, RZ, PT, P0 ;  /* 0x000000ff1b00720c */ /* 0x000fe20003f05300 */
[----:B------:R3:W4:Y:S01]  /*5940*/  F2I.U32.TRUNC.NTZ R12, R0 ;  /* 0x00000000000c7305 */ /* 0x000722000020f000 */
[----:B------:R-:W3:Y:S01]  /*5950*/  LDC R15, c[0x0][0x148] ;  /* 0x00005200ff0f7b82 */ /* 0x000ee20000000800 */
[----:B-1----:R-:W-:-:S02]  /*5960*/  SHF.R.U64 R10, R2, R4, R3 ;  /* 0x00000004020a7219 */ /* 0x002fc40000001203 */
[----:B------:R-:W-:-:S05]  /*5970*/  SHF.R.U32.HI R3, RZ, R4, R3 ;  /* 0x00000004ff037219 */ /* 0x000fca0000011603 */
[----:B------:R-:W1:Y:S01]  /*5980*/  LDC R14, c[0x0][0x600] ;  /* 0x00018000ff0e7b82 */ /* 0x000e620000000800 */
[-CC-:B--2---:R-:W-:Y:S02]  /*5990*/  SHF.R.U64 R8, R10, R6.reuse, R3.reuse ;  /* 0x000000060a087219 */ /* 0x184fe40000001203 */
[----:B------:R-:W-:-:S05]  /*59a0*/  SHF.R.U32.HI R3, RZ, R6, R3 ;  /* 0x00000006ff037219 */ /* 0x000fca0000011603 */
[----:B------:R-:W2:Y:S01]  /*59b0*/  LDC R21, c[0x0][0x648] ;  /* 0x00019200ff157b82 */ /* 0x000ea20000000800 */
[-CC-:B0-----:R-:W-:Y:S02]  /*59c0*/  SHF.R.U64 R13, R8, R24.reuse, R3.reuse ;  /* 0x00000018080d7219 */ /* 0x181fe40000001203 */
[-C--:B------:R-:W-:Y:S02]  /*59d0*/  SHF.L.U32 R5, R5, R24.reuse, RZ ;  /* 0x0000001805057219 */ /* 0x080fe400000006ff */
[-C--:B------:R-:W-:Y:S01]  /*59e0*/  SHF.R.U32.HI R3, RZ, R24.reuse, R3 ;  /* 0x00000018ff037219 */ /* 0x080fe20000011603 */
[----:B------:R-:W-:Y:S01]  /*59f0*/  IMAD.MOV.U32 R2, RZ, RZ, R13 ;  /* 0x000000ffff027224 */ /* 0x000fe200078e000d */
[----:B------:R-:W-:Y:S01]  /*5a00*/  SHF.L.U32 R24, R7, R24, RZ ;  /* 0x0000001807187219 */ /* 0x000fe200000006ff */
[----:B------:R-:W0:Y:S01]  /*5a10*/  LDC R25, c[0x0][0x638] ;  /* 0x00018e00ff197b82 */ /* 0x000e220000000800 */
[----:B------:R-:W-:-:S07]  /*5a20*/  LOP3.LUT R19, RZ, R5, RZ, 0x33, !PT ;  /* 0x00000005ff137212 */ /* 0x000fce00078e33ff */
[----:B------:R-:W0:Y:S01]  /*5a30*/  LDC R28, c[0x0][0x610] ;  /* 0x00018400ff1c7b82 */ /* 0x000e220000000800 */
[----:B----4-:R-:W-:Y:S05]  /*5a40*/  @!P0 BRA `(.L_x_170) ;  /* 0x0000000000288947 */ /* 0x010fea0003800000 */
[----:B---3--:R-:W3:Y:S02]  /*5a50*/  LDC R0, c[0x0][0x64c] ;  /* 0x00019300ff007b82 */ /* 0x008ee40000000800 */
[----:B---3--:R-:W-:-:S05]  /*5a60*/  IADD3 R7, P0, R13, R0, RZ ;  /* 0x000000000d077210 */ /* 0x008fca0007f1e0ff */
        /* <DEDUP_REMOVED lines=8> */
.L_x_170:
[----:B------:R-:W4:Y:S01]  /*5af0*/  LDC R4, c[0x0][0x65c] ;  /* 0x00019700ff047b82 */ /* 0x000f220000000800 */
[----:B--23--:R-:W-:Y:S01]  /*5b00*/  SHF.R.U64 R0, R2, R21, R3 ;  /* 0x0000001502007219 */ /* 0x00cfe20000001203 */
[----:B-1----:R-:W-:Y:S01]  /*5b10*/  VIADD R3, R14, 0xffffffff ;  /* 0xffffffff0e037836 */ /* 0x002fe20000000000 */
[----:B------:R-:W-:Y:S01]  /*5b20*/  LOP3.LUT R19, R8, R19, RZ, 0xc0, !PT ;  /* 0x0000001308137212 */ /* 0x000fe200078ec0ff */
[----:B------:R-:W-:Y:S02]  /*5b30*/  IMAD.MOV R12, RZ, RZ, -R12 ;  /* 0x000000ffff0c7224 */ /* 0x000fe400078e0a0c */
[----:B------:R-:W-:Y:S01]  /*5b40*/  IMAD.MOV R2, RZ, RZ, -R0 ;  /* 0x000000ffff027224 */ /* 0x000fe200078e0a00 */
[----:B------:R-:W-:Y:S01]  /*5b50*/  LOP3.LUT R3, R10, R3, RZ, 0xc0, !PT ;  /* 0x000000030a037212 */ /* 0x000fe200078ec0ff */
[----:B------:R-:W-:Y:S02]  /*5b60*/  IMAD R19, R24, R0, R19 ;  /* 0x0000000018137224 */ /* 0x000fe400078e0213 */
[----:B0-----:R-:W-:-:S04]  /*5b70*/  IMAD R0, R2, R25, R13 ;  /* 0x0000001902007224 */ /* 0x001fc800078e020d */
[----:B------:R-:W-:Y:S01]  /*5b80*/  IMAD R2, R0, R14, R3 ;  /* 0x0000000e00027224 */ /* 0x000fe200078e0203 */
[----:B----4-:R-:W-:Y:S01]  /*5b90*/  ISETP.NE.AND P0, PT, R4, 0x1, PT ;  /* 0x000000010400780c */ /* 0x010fe20003f05270 */
[----:B------:R-:W-:-:S05]  /*5ba0*/  IMAD.MOV.U32 R4, RZ, RZ, 0x1 ;  /* 0x00000001ff047424 */ /* 0x000fca00078e00ff */
[----:B------:R-:W-:-:S07]  /*5bb0*/  PRMT R0, R4, 0x7610, R0 ;  /* 0x0000761004007816 */ /* 0x000fce0000000000 */
[----:B------:R-:W-:-:S04]  /*5bc0*/  @P0 IMAD R22, R15, R12, R20 ;  /* 0x0000000c0f160224 */ /* 0x000fc800078e0214 */
[----:B------:R-:W-:-:S05]  /*5bd0*/  IMAD R19, R19, R28, R22 ;  /* 0x0000001c13137224 */ /* 0x000fca00078e0216 */
[----:B------:R-:W-:Y:S02]  /*5be0*/  SEL R22, R2, R19, !P0 ;  /* 0x0000001302167207 */ /* 0x000fe40004000000 */
[----:B------:R-:W-:Y:S01]  /*5bf0*/  SEL R19, R19, R2, !P0 ;  /* 0x0000000213137207 */ /* 0x000fe20004000000 */
[----:B------:R-:W-:-:S07]  /*5c00*/  IMAD.MOV.U32 R2, RZ, RZ, R11 ;  /* 0x000000ffff027224 */ /* 0x000fce00078e000b */
.L_x_168:
[----:B------:R-:W-:Y:S02]  /*5c10*/  LOP3.LUT P0, RZ, R0, 0xff, RZ, 0xc0, !PT ;  /* 0x000000ff00ff7812 */ /* 0x000fe4000780c0ff */
[----:B------:R-:W-:-:S11]  /*5c20*/  LOP3.LUT R101, R101, 0x1, RZ, 0x3c, !PT ;  /* 0x0000000165657812 */ /* 0x000fd600078e3cff */
[----:B------:R-:W-:Y:S05]  /*5c30*/  @P0 BRA `(.L_x_171) ;  /* 0xffffffbc002c0947 */ /* 0x000fea000383ffff */
[----:B------:R-:W-:Y:S05]  /*5c40*/  EXIT ;  /* 0x000000000000794d */ /* 0x000fea0003800000 */
.L_x_18:
[----:B------:R-:W-:-:S08]  /*5c50*/  ISETP.NE.AND P0, PT, R5, RZ, PT ;  /* 0x000000ff0500720c */ /* 0x000fd00003f05270 */
[----:B0-----:R-:W0:-:S00]  /*5c60*/  USETMAXREG.DEALLOC.CTAPOOL 0x28 ;  /* 0x00000028000079c8 */ /* 0x001e0000080e0500 */
[----:B------:R-:W-:Y:S05]  /*5c70*/  @P0 EXIT ;  /* 0x000000000000094d */ /* 0x000fea0003800000 */
[----:B0-----:R-:W-:Y:S01]  /*5c80*/  LOP3.LUT P0, RZ, R8, 0xff, RZ, 0xc0, !PT ;  /* 0x000000ff08ff7812 */ /* 0x001fe2000780c0ff */
[----:B------:R-:W-:Y:S02]  /*5c90*/  IMAD.MOV.U32 R0, RZ, RZ, 0x1 ;  /* 0x00000001ff007424 */ /* 0x000fe400078e00ff */
[----:B------:R-:W-:-:S10]  /*5ca0*/  IMAD.MOV.U32 R8, RZ, RZ, RZ ;  /* 0x000000ffff087224 */ /* 0x000fd400078e00ff */
[----:B------:R-:W-:Y:S05]  /*5cb0*/  @!P0 BRA `(.L_x_172) ;  /* 0x0000000c00408947 */ /* 0x000fea0003800000 */
[----:B------:R-:W0:Y:S01]  /*5cc0*/  S2R R10, SR_CgaCtaId ;  /* 0x00000000000a7919 */ /* 0x000e220000008800 */
[----:B------:R-:W-:Y:S01]  /*5cd0*/  LOP3.LUT P0, RZ, R4, 0x1f, RZ, 0xc0, !PT ;  /* 0x0000001f04ff7812 */ /* 0x000fe2000780c0ff */
[----:B------:R-:W-:Y:S01]  /*5ce0*/  ULDC UR5, c[0x0][0x658] ;  /* 0x0001960000057ab9 */ /* 0x000fe20000000800 */
[C---:B------:R-:W-:Y:S01]  /*5cf0*/  ISETP.NE.AND P2, PT, R3.reuse, RZ, PT ;  /* 0x000000ff0300720c */ /* 0x040fe20003f45270 */
[----:B------:R-:W-:Y:S01]  /*5d00*/  UMOV UR6, 0xffffffff ;  /* 0xffffffff00067882 */ /* 0x000fe20000000000 */
[----:B------:R-:W-:Y:S01]  /*5d10*/  ISETP.NE.OR P0, PT, R3, RZ, !P0 ;  /* 0x000000ff0300720c */ /* 0x000fe20004705670 */
[----:B------:R-:W-:Y:S01]  /*5d20*/  BSSY B0, `(.L_x_172) ;  /* 0x00000c9000007945 */ /* 0x000fe20003800000 */
[----:B------:R-:W-:Y:S01]  /*5d30*/  USHF.L.U32 UR6, UR6, UR5, URZ ;  /* 0x0000000506067299 */ /* 0x000fe2000800063f */
[----:B------:R-:W-:Y:S01]  /*5d40*/  IMAD.MOV.U32 R9, RZ, RZ, 0x1 ;  /* 0x00000001ff097424 */ /* 0x000fe200078e00ff */
[----:B------:R-:W-:Y:S01]  /*5d50*/  LOP3.LUT R6, R16, 0x2, RZ, 0xfc, !PT ;  /* 0x0000000210067812 */ /* 0x000fe200078efcff */
[----:B------:R-:W-:Y:S01]  /*5d60*/  IMAD.MOV.U32 R0, RZ, RZ, 0x1 ;  /* 0x00000001ff007424 */ /* 0x000fe200078e00ff */
[----:B------:R-:W-:Y:S01]  /*5d70*/  ULDC UR4, c[0x0][0x600] ;  /* 0x0001800000047ab9 */ /* 0x000fe20000000800 */
[----:B------:R-:W-:Y:S01]  /*5d80*/  IMAD.MOV.U32 R8, RZ, RZ, RZ ;  /* 0x000000ffff087224 */ /* 0x000fe200078e00ff */
[----:B------:R-:W-:Y:S01]  /*5d90*/  UMOV UR7, 0x1 ;  /* 0x0000000100077882 */ /* 0x000fe20000000000 */
[----:B------:R-:W-:-:S02]  /*5da0*/  UIADD3 UR19, UR40, 0x1, URZ ;  /* 0x0000000128137890 */ /* 0x000fc4000fffe03f */
[----:B------:R-:W-:Y:S02]  /*5db0*/  UIADD3 UR15, UR4, -0x1, URZ ;  /* 0xffffffff040f7890 */ /* 0x000fe4000fffe03f */
[----:B------:R-:W-:Y:S02]  /*5dc0*/  USHF.L.U32 UR17, UR7, UR5, URZ ;  /* 0x0000000507117299 */ /* 0x000fe4000800063f */
[----:B------:R-:W-:Y:S01]  /*5dd0*/  ULOP3.LUT UR16, URZ, UR6, URZ, 0x33, !UPT ;  /* 0x000000063f107292 */ /* 0x000fe2000f8e333f */
[----:B------:R-:W-:Y:S01]  /*5de0*/  ULDC.64 UR20, c[0x0][0x198] ;  /* 0x0000660000147ab9 */ /* 0x000fe20000000a00 */
[C---:B0-----:R-:W-:Y:S02]  /*5df0*/  IMAD.SHL.U32 R3, R10.reuse, 0x1000, RZ ;  /* 0x000010000a037824 */ /* 0x041fe400078e00ff */
[----:B------:R-:W-:-:S03]  /*5e00*/  IMAD.SHL.U32 R10, R10, 0x40, RZ ;  /* 0x000000400a0a7824 */ /* 0x000fc600078e00ff */
[----:B------:R-:W-:Y:S02]  /*5e10*/  LOP3.LUT R3, R3, 0x1000, RZ, 0xc0, !PT ;  /* 0x0000100003037812 */ /* 0x000fe400078ec0ff */
[----:B------:R-:W-:Y:S02]  /*5e20*/  LOP3.LUT R10, R10, 0x40, RZ, 0xc0, !PT ;  /* 0x000000400a0a7812 */ /* 0x000fe400078ec0ff */
[----:B------:R-:W-:-:S07]  /*5e30*/  LOP3.LUT R7, R3, 0x12200, RZ, 0xfc, !PT ;  /* 0x0001220003077812 */ /* 0x000fce00078efcff */
.L_x_184:
[----:B------:R-:W-:-:S03]  /*5e40*/  UMOV UR4, 0xffffffff ;  /* 0xffffffff00047882 */ /* 0x000fc60000000000 */
[----:B------:R-:W-:Y:S05]  /*5e50*/  BRA.DIV UR4, `(.L_x_173) ;  /* 0x0000001604e47947 */ /* 0x000fea000b800000 */
[----:B------:R-:W-:-:S13]  /*5e60*/  ELECT P6, URZ, PT ;  /* 0x00000000003f782f */ /* 0x000fda00038c0000 */
.L_x_211:
[----:B------:R-:W0:Y:S01]  /*5e70*/  LDC R3, c[0x0][0x28c] ;  /* 0x0000a300ff037b82 */ /* 0x000e220000000800 */
[----:B------:R-:W-:Y:S01]  /*5e80*/  BSSY B1, `(.L_x_174) ;  /* 0x0000039000017945 */ /* 0x000fe20003800000 */
[----:B0-----:R-:W-:-:S13]  /*5e90*/  ISETP.LT.OR P6, PT, R3, 0x1, !P6 ;  /* 0x000000010300780c */ /* 0x001fda00077c1670 */
[----:B------:R-:W-:Y:S05]  /*5ea0*/  @P6 BRA `(.L_x_175) ;  /* 0x0000000000d86947 */ /* 0x000fea0003800000 */
[----:B------:R-:W-:Y:S02]  /*5eb0*/  IMAD R22, R22, 0x80, R10 ;  /* 0x0000008016167824 */ /* 0x000fe400078e020a */
[----:B------:R-:W-:Y:S02]  /*5ec0*/  IMAD.SHL.U32 R19, R19, 0x40, RZ ;  /* 0x0000004013137824 */ /* 0x000fe400078e00ff */
[----:B------:R-:W-:Y:S02]  /*5ed0*/  IMAD.MOV.U32 R14, RZ, RZ, RZ ;  /* 0x000000ffff0e7224 */ /* 0x000fe400078e00ff */
[----:B------:R-:W-:Y:S02]  /*5ee0*/  IMAD.U32 R15, RZ, RZ, UR19 ;  /* 0x00000013ff0f7e24 */ /* 0x000fe4000f8e00ff */
[----:B------:R-:W-:Y:S02]  /*5ef0*/  IMAD.MOV.U32 R3, RZ, RZ, R0 ;  /* 0x000000ffff037224 */ /* 0x000fe400078e0000 */
[----:B------:R-:W-:-:S07]  /*5f00*/  IMAD.MOV.U32 R4, RZ, RZ, R8 ;  /* 0x000000ffff047224 */ /* 0x000fce00078e0008 */
.L_x_179:
[----:B------:R-:W0:Y:S01]  /*5f10*/  S2R R12, SR_CgaCtaId ;  /* 0x00000000000c7919 */ /* 0x000e220000008800 */
[----:B------:R-:W-:Y:S01]  /*5f20*/  MOV R5, 0x400 ;  /* 0x0000040000057802 */ /* 0x000fe20000000f00 */
[----:B------:R-:W1:Y:S03]  /*5f30*/  @!P2 LDC R11, c[0x0][0x500] ;  /* 0x00014000ff0bab82 */ /* 0x000e660000000800 */
[----:B0-----:R-:W-:Y:S02]  /*5f40*/  LEA R13, R12, R5, 0x18 ;  /* 0x000000050c0d7211 */ /* 0x001fe400078ec0ff */
[----:B------:R-:W-:-:S03]  /*5f50*/  SHF.L.U32 R5, R3, 0x1f, RZ ;  /* 0x0000001f03057819 */ /* 0x000fc600000006ff */
[----:B------:R-:W-:-:S04]  /*5f60*/  IMAD R12, R4, 0x8, R13 ;  /* 0x00000008040c7824 */ /* 0x000fc800078e020d */
[----:B------:R-:W0:Y:S02]  /*5f70*/  SYNCS.PHASECHK.TRANS64.TRYWAIT P1, [R12+URZ+0x90], R5 ;  /* 0x000090050c0075a7 */ /* 0x000e24000802017f */
[----:B01----:R-:W-:Y:S05]  /*5f80*/  @!P1 BRA `(.L_x_176) ;  /* 0x0000001400b89947 */ /* 0x003fea0003800000 */
.L_x_212:
[----:B0-----:R-:W-:Y:S01]  /*5f90*/  PRMT R5, R6, 0x9910, RZ ;  /* 0x0000991006057816 */ /* 0x001fe200000000ff */
[----:B------:R0:W-:Y:S03]  /*5fa0*/  @!P2 SYNCS.ARRIVE.TRANS64 RZ, [R12+URZ], R11 ;  /* 0x0000000b0cffa9a7 */ /* 0x0001e6000800003f */
[----:B------:R-:W-:-:S13]  /*5fb0*/  ISETP.NE.AND P1, PT, R5, 0x2, PT ;  /* 0x000000020500780c */ /* 0x000fda0003f25270 */
[----:B0-----:R-:W-:Y:S05]  /*5fc0*/  @P1 BRA `(.L_x_177) ;  /* 0x0000000000041947 */ /* 0x001fea0003800000 */
[----:B------:R-:W-:Y:S01]  /*5fd0*/  BPT.TRAP 0x1 ;  /* 0x000000040000795c */ /* 0x000fe20000300000 */
.L_x_177:
[----:B------:R-:W-:Y:S05]  /*5fe0*/  @P0 BRA `(.L_x_178) ;  /* 0x0000000000040947 */ /* 0x000fea0003800000 */
[----:B------:R-:W-:Y:S01]  /*5ff0*/  BPT.TRAP 0x1 ;  /* 0x000000040000795c */ /* 0x000fe20000300000 */
.L_x_178:
[----:B------:R-:W-:Y:S01]  /*6000*/  R2UR UR13, R13 ;  /* 0x000000000d0d72ca */ /* 0x000fe200000e0000 */
[----:B------:R-:W-:Y:S01]  /*6010*/  IMAD R13, R4, 0x1000, R13 ;  /* 0x00001000040d7824 */ /* 0x000fe200078e020d */
[----:B------:R-:W-:Y:S01]  /*6020*/  R2UR UR9, R12 ;  /* 0x000000000c0972ca */ /* 0x000fe200000e0000 */
[C---:B------:R-:W-:Y:S01]  /*6030*/  IMAD R5, R4.reuse, 0x2000, R7 ;  /* 0x0000200004057824 */ /* 0x040fe200078e0207 */
[----:B------:R-:W-:Y:S01]  /*6040*/  UIADD3 UR4, UP0, UR20, 0xf0, URZ ;  /* 0x000000f014047890 */ /* 0x000fe2000ff1e03f */
[----:B------:R-:W-:Y:S01]  /*6050*/  VIADD R15, R15, 0xffffffff ;  /* 0xffffffff0f0f7836 */ /* 0x000fe20000000000 */
[----:B------:R-:W-:Y:S01]  /*6060*/  R2UR UR5, R13 ;  /* 0x000000000d0572ca */ /* 0x000fe200000e0000 */
[----:B------:R-:W-:Y:S01]  /*6070*/  UIADD3 UR22, UP1, UR20, 0x1f0, URZ ;  /* 0x000001f014167890 */ /* 0x000fe2000ff3e03f */
[----:B------:R-:W-:Y:S01]  /*6080*/  R2UR UR8, R5 ;  /* 0x00000000050872ca */ /* 0x000fe200000e0000 */
[----:B------:R-:W-:Y:S01]  /*6090*/  VIADD R4, R4, 0x1 ;  /* 0x0000000104047836 */ /* 0x000fe20000000000 */
[----:B------:R-:W-:Y:S01]  /*60a0*/  R2UR UR11, R19 ;  /* 0x00000000130b72ca */ /* 0x000fe200000e0000 */
[----:B------:R-:W-:Y:S01]  /*60b0*/  UIADD3.X UR23, URZ, UR21, URZ, UP1, !UPT ;  /* 0x000000153f177290 */ /* 0x000fe20008ffe43f */
[----:B------:R-:W-:Y:S01]  /*60c0*/  R2UR UR10, R14 ;  /* 0x000000000e0a72ca */ /* 0x000fe200000e0000 */
[----:B------:R-:W-:Y:S01]  /*60d0*/  UMOV UR6, 0x0 ;  /* 0x0000000000067882 */ /* 0x000fe20000000000 */
[----:B------:R-:W-:Y:S01]  /*60e0*/  R2UR UR12, R2 ;  /* 0x00000000020c72ca */ /* 0x000fe200000e0000 */
[----:B------:R-:W-:Y:S01]  /*60f0*/  UMOV UR7, 0x10000000 ;  /* 0x1000000000077882 */ /* 0x000fe20000000000 */
[----:B------:R-:W-:Y:S01]  /*6100*/  R2UR UR18, R22 ;  /* 0x00000000161272ca */ /* 0x000fe200000e0000 */
[----:B------:R-:W-:Y:S01]  /*6110*/  UMOV UR24, 0x30000 ;  /* 0x0003000000187882 */ /* 0x000fe20000000000 */
[----:B------:R-:W-:Y:S01]  /*6120*/  ISETP.GT.AND P3, PT, R15, 0x1, PT ;  /* 0x000000010f00780c */ /* 0x000fe20003f64270 */
[----:B------:R-:W-:Y:S01]  /*6130*/  UIADD3 UR14, UR5, 0x200, URZ ;  /* 0x00000200050e7890 */ /* 0x000fe2000fffe03f */
[----:B------:R-:W-:Y:S01]  /*6140*/  ISETP.NE.AND P1, PT, R4, 0x12, PT ;  /* 0x000000120400780c */ /* 0x000fe20003f25270 */
[----:B------:R-:W-:Y:S01]  /*6150*/  UIADD3.X UR5, URZ, UR21, URZ, UP0, !UPT ;  /* 0x000000153f057290 */ /* 0x000fe200087fe43f */
[----:B------:R-:W-:Y:S01]  /*6160*/  VIADD R14, R14, 0x40 ;  /* 0x000000400e0e7836 */ /* 0x000fe20000000000 */
[----:B------:R-:W-:Y:S01]  /*6170*/  UIADD3 UR13, UR13, UR8, URZ ;  /* 0x000000080d0d7290 */ /* 0x000fe2000fffe03f */
[----:B------:R-:W-:-:S02]  /*6180*/  SEL R12, RZ, 0x1, P1 ;  /* 0x00000001ff0c7807 */ /* 0x000fc40000800000 */
[----:B------:R-:W-:Y:S01]  /*6190*/  UMOV UR8, UR14 ;  /* 0x0000000e00087c82 */ /* 0x000fe20008000000 */
[----:B------:R-:W-:Y:S02]  /*61a0*/  SEL R4, R4, RZ, P1 ;  /* 0x000000ff04047207 */ /* 0x000fe40000800000 */
[----:B------:R-:W-:Y:S01]  /*61b0*/  LOP3.LUT R3, R3, R12, RZ, 0x3c, !PT ;  /* 0x0000000c03037212 */ /* 0x000fe200078e3cff */
[----:B------:R0:W-:Y:S02]  /*61c0*/  UTMALDG.3D [UR8], [UR4], desc[UR6] ;  /* 0x00000608040075b4 */ /* 0x0001e40008011000 */
[----:B0-----:R-:W-:Y:S01]  /*61d0*/  UMOV UR11, UR18 ;  /* 0x00000012000b7c82 */ /* 0x001fe20008000000 */
[----:B------:R-:W-:Y:S02]  /*61e0*/  UMOV UR8, UR13 ;  /* 0x0000000d00087c82 */ /* 0x000fe40008000000 */
[----:B------:R0:W-:Y:S02]  /*61f0*/  UTMALDG.3D.MULTICAST [UR8], [UR22], UR24, desc[UR6] ;  /* 0x00000608160073b4 */ /* 0x0001e40008011818 */
[----:B0-----:R-:W-:Y:S05]  /*6200*/  @P3 BRA `(.L_x_179) ;  /* 0xfffffffc00403947 */ /* 0x001fea000383ffff */
.L_x_175:
[----:B------:R-:W-:Y:S05]  /*6210*/  BSYNC B1 ;  /* 0x0000000000017941 */ /* 0x000fea0003800000 */
.L_x_174:
[----:B------:R-:W2:Y:S01]  /*6220*/  LDL.64 R12, [R1] ;  /* 0x00000000010c7983 */ /* 0x000ea20000100a00 */
[----:B------:R-:W-:Y:S01]  /*6230*/  LOP3.LUT P4, RZ, R9, 0xff, RZ, 0xc0, !PT ;  /* 0x000000ff09ff7812 */ /* 0x000fe2000788c0ff */
[----:B------:R-:W-:Y:S01]  /*6240*/  VIADD R8, R8, UR40 ;  /* 0x0000002808087c36 */ /* 0x000fe20008000000 */
[----:B------:R-:W-:Y:S01]  /*6250*/  ULDC.64 UR4, c[0x0][0x650] ;  /* 0x0001940000047ab9 */ /* 0x000fe20000000a00 */
[----:B------:R-:W-:Y:S01]  /*6260*/  IMAD.U32 R5, RZ, RZ, UR40 ;  /* 0x00000028ff057e24 */ /* 0x000fe2000f8e00ff */
[----:B------:R-:W-:Y:S01]  /*6270*/  UISETP.GE.U32.AND UP0, UPT, UR40, 0x12, UPT ;  /* 0x000000122800788c */ /* 0x000fe2000bf06070 */
[----:B------:R-:W-:Y:S01]  /*6280*/  BSSY B1, `(.L_x_180) ;  /* 0x0000070000017945 */ /* 0x000fe20003800000 */
[----:B------:R-:W-:Y:S01]  /*6290*/  ISETP.GT.U32.AND P1, PT, R8, 0x11, PT ;  /* 0x000000110800780c */ /* 0x000fe20003f24070 */
[----:B------:R-:W-:Y:S01]  /*62a0*/  IMAD.MOV.U32 R19, RZ, RZ, -0x1 ;  /* 0xffffffffff137424 */ /* 0x000fe200078e00ff */
[----:B------:R-:W-:Y:S01]  /*62b0*/  PRMT R9, RZ, 0x7610, R9 ;  /* 0x00007610ff097816 */ /* 0x000fe20000000009 */
[----:B------:R-:W-:Y:S01]  /*62c0*/  IMAD.MOV.U32 R22, RZ, RZ, -0x1 ;  /* 0xffffffffff167424 */ /* 0x000fe200078e00ff */
[----:B------:R-:W-:-:S02]  /*62d0*/  ISETP.LT.U32.AND P1, PT, R5, 0x12, P1 ;  /* 0x000000120500780c */ /* 0x000fc40000f21070 */
[----:B------:R-:W-:Y:S01]  /*62e0*/  PLOP3.LUT P3, PT, PT, PT, UP0, 0x80, 0x0 ;  /* 0x000000000000781c */ /* 0x000fe20003f6f008 */
[----:B------:R-:W0:Y:S01]  /*62f0*/  @P4 S2R R3, SR_CgaCtaId ;  /* 0x0000000000034919 */ /* 0x000e220000008800 */
[----:B------:R-:W-:-:S04]  /*6300*/  @P4 MOV R2, 0x400 ;  /* 0x0000040000024802 */ /* 0x000fc80000000f00 */
[----:B0-----:R-:W-:Y:S01]  /*6310*/  @P4 LEA R4, R3, R2, 0x18 ;  /* 0x0000000203044211 */ /* 0x001fe200078ec0ff */
[----:B------:R-:W-:-:S03]  /*6320*/  IMAD.WIDE.U32 R2, R8, 0x38e38e39, RZ ;  /* 0x38e38e3908027825 */ /* 0x000fc600078e00ff */
[----:B------:R0:W-:Y:S01]  /*6330*/  @P4 SYNCS.ARRIVE.TRANS64.A1T0 RZ, [R4+URZ+0x158], RZ ;  /* 0x000158ff04ff49a7 */ /* 0x0001e2000810003f */
[----:B------:R-:W-:Y:S01]  /*6340*/  IMAD.MOV.U32 R2, RZ, RZ, -0x1 ;  /* 0xffffffffff027424 */ /* 0x000fe200078e00ff */
[----:B------:R-:W-:Y:S02]  /*6350*/  SHF.R.U32.HI R5, RZ, 0x2, R3 ;  /* 0x00000002ff057819 */ /* 0x000fe40000011603 */
[----:B------:R-:W-:-:S03]  /*6360*/  SEL R3, RZ, 0x1, !P1 ;  /* 0x00000001ff037807 */ /* 0x000fc60004800000 */
[----:B------:R-:W-:Y:S01]  /*6370*/  IMAD R8, R5, -0x12, R8 ;  /* 0xffffffee05087824 */ /* 0x000fe200078e0208 */
[----:B------:R-:W-:Y:S02]  /*6380*/  LOP3.LUT R0, R0, R3, RZ, 0x3c, !PT ;  /* 0x0000000300007212 */ /* 0x000fe400078e3cff */
[----:B------:R-:W-:Y:S02]  /*6390*/  PRMT R3, RZ, 0x7610, R3 ;  /* 0x00007610ff037816 */ /* 0x000fe40000000003 */
[----:B------:R-:W-:Y:S02]  /*63a0*/  @P3 LOP3.LUT R0, R0, 0x1, R5, 0x78, !PT ;  /* 0x0000000100003812 */ /* 0x000fe400078e7805 */
[----:B--2---:R-:W-:-:S04]  /*63b0*/  IADD3 R18, P4, R18, R12, RZ ;  /* 0x0000000c12127210 */ /* 0x004fc80007f9e0ff */
[----:B------:R-:W-:Y:S01]  /*63c0*/  ISETP.GE.U32.AND P1, PT, R18, UR4, PT ;  /* 0x0000000412007c0c */ /* 0x000fe2000bf26070 */
[----:B------:R-:W-:-:S05]  /*63d0*/  IMAD.X R17, R17, 0x1, R23, P4 ;  /* 0x0000000111117824 */ /* 0x000fca00020e0617 */
[----:B------:R-:W-:-:S13]  /*63e0*/  ISETP.GE.U32.AND.EX P1, PT, R17, UR5, PT, P1 ;  /* 0x0000000511007c0c */ /* 0x000fda000bf26110 */
[----:B0-----:R-:W-:Y:S05]  /*63f0*/  @P1 BRA `(.L_x_181) ;  /* 0x0000000400601947 */ /* 0x001fea0003800000 */
[----:B------:R-:W0:Y:S01]  /*6400*/  S2R R12, SR_CTAID.X ;  /* 0x00000000000c7919 */ /* 0x000e220000002500 */
[----:B------:R-:W-:Y:S01]  /*6410*/  ULDC.64 UR4, c[0x0][0x628] ;  /* 0x00018a0000047ab9 */ /* 0x000fe20000000a00 */
[----:B------:R-:W-:Y:S01]  /*6420*/  ULDC UR7, c[0x0][0x630] ;  /* 0x00018c0000077ab9 */ /* 0x000fe20000000800 */
[----:B------:R-:W-:Y:S01]  /*6430*/  ISETP.NE.U32.AND P1, PT, RZ, UR4, PT ;  /* 0x00000004ff007c0c */ /* 0x000fe2000bf25070 */
[----:B------:R-:W1:Y:S01]  /*6440*/  S2R R13, SR_CTAID.Y ;  /* 0x00000000000d7919 */ /* 0x000e620000002600 */
[----:B------:R-:W-:Y:S01]  /*6450*/  ULDC UR8, c[0x0][0x150] ;  /* 0x0000540000087ab9 */ /* 0x000fe20000000800 */
[----:B------:R-:W-:Y:S01]  /*6460*/  IMAD.MOV.U32 R2, RZ, RZ, R18 ;  /* 0x000000ffff027224 */ /* 0x000fe200078e0012 */
[----:B------:R-:W-:Y:S01]  /*6470*/  ISETP.NE.AND.EX P1, PT, RZ, UR5, PT, P1 ;  /* 0x00000005ff007c0c */ /* 0x000fe2000bf25310 */
[----:B------:R-:W-:Y:S01]  /*6480*/  IMAD.MOV.U32 R3, RZ, RZ, R17 ;  /* 0x000000ffff037224 */ /* 0x000fe200078e0011 */
[----:B0-----:R-:W-:-:S11]  /*6490*/  I2FP.F32.U32 R14, R12 ;  /* 0x0000000c000e7245 */ /* 0x001fd60000201000 */
[----:B------:R-:W-:Y:S05]  /*64a0*/  @!P1 BRA `(.L_x_182) ;  /* 0x0000000000289947 */ /* 0x000fea0003800000 */
[----:B------:R-:W-:Y:S02]  /*64b0*/  ULDC UR6, c[0x0][0x634] ;  /* 0x00018d0000067ab9 */ /* 0x000fe40000000800 */
[----:B------:R-:W-:-:S05]  /*64c0*/  IADD3 R3, P1, R18, UR6, RZ ;  /* 0x0000000612037c10 */ /* 0x000fca000ff3e0ff */
[----:B------:R-:W-:-:S04]  /*64d0*/  IMAD.X R11, RZ, RZ, R17, P1 ;  /* 0x000000ffff0b7224 */ /* 0x000fc800008e0611 */
[----:B------:R-:W-:-:S04]  /*64e0*/  IMAD.WIDE.U32 R4, R11, UR4, RZ ;  /* 0x000000040b047c25 */ /* 0x000fc8000f8e00ff */
[----:B------:R-:W-:-:S04]  /*64f0*/  IMAD.WIDE.U32 R4, P1, R3, UR5, R4 ;  /* 0x0000000503047c25 */ /* 0x000fc8000f820004 */
[----:B------:R-:W-:-:S04]  /*6500*/  IMAD.WIDE.U32 R2, R3, UR4, RZ ;  /* 0x0000000403027c25 */ /* 0x000fc8000f8e00ff */
[----:B------:R-:W-:Y:S01]  /*6510*/  IMAD.MOV.U32 R2, RZ, RZ, R5 ;  /* 0x000000ffff027224 */ /* 0x000fe200078e0005 */
[----:B------:R-:W-:Y:S01]  /*6520*/  IADD3 RZ, P3, R3, R4, RZ ;  /* 0x0000000403ff7210 */ /* 0x000fe20007f7e0ff */
[----:B------:R-:W-:-:S04]  /*6530*/  IMAD.X R3, RZ, RZ, RZ, P1 ;  /* 0x000000ffff037224 */ /* 0x000fc800008e06ff */
[----:B------:R-:W-:-:S08]  /*6540*/  IMAD.WIDE.U32.X R2, R11, UR5, R2, P3 ;  /* 0x000000050b027c25 */ /* 0x000fd000098e0402 */
.L_x_182:
[----:B------:R-:W0:Y:S01]  /*6550*/  LDC R21, c[0x0][0x65c] ;  /* 0x00019700ff157b82 */ /* 0x000e220000000800 */
[--C-:B------:R-:W-:Y:S01]  /*6560*/  SHF.R.U64 R11, R2, UR7, R3.reuse ;  /* 0x00000007020b7c19 */ /* 0x100fe20008001203 */
[----:B------:R-:W-:Y:S01]  /*6570*/  FMUL R14, R14, UR8 ;  /* 0x000000080e0e7c20 */ /* 0x000fe20008400000 */
[----:B------:R-:W-:Y:S01]  /*6580*/  SHF.R.U32.HI R2, RZ, UR7, R3 ;  /* 0x00000007ff027c19 */ /* 0x000fe20008011603 */
[----:B------:R-:W-:Y:S01]  /*6590*/  ULDC UR6, c[0x0][0x154] ;  /* 0x0000550000067ab9 */ /* 0x000fe20000000800 */
[----:B------:R-:W-:Y:S01]  /*65a0*/  IADD3 R15, P1, RZ, -R11, RZ ;  /* 0x8000000bff0f7210 */ /* 0x000fe20007f3e0ff */
[----:B------:R-:W-:Y:S01]  /*65b0*/  ULDC.64 UR4, c[0x0][0x620] ;  /* 0x0001880000047ab9 */ /* 0x000fe20000000a00 */
[----:B-1----:R-:W-:Y:S01]  /*65c0*/  I2FP.F32.U32 R3, R13 ;  /* 0x0000000d00037245 */ /* 0x002fe20000201000 */
[----:B------:R-:W1:Y:S01]  /*65d0*/  LDC R19, c[0x0][0x144] ;  /* 0x00005100ff137b82 */ /* 0x000e620000000800 */
[----:B------:R-:W2:Y:S01]  /*65e0*/  F2I.U32.TRUNC.NTZ R14, R14 ;  /* 0x0000000e000e7305 */ /* 0x000ea2000020f000 */
[----:B------:R-:W-:-:S02]  /*65f0*/  IMAD.X R2, RZ, RZ, ~R2, P1 ;  /* 0x000000ffff027224 */ /* 0x000fc400008e0e02 */
[----:B------:R-:W-:Y:S01]  /*6600*/  FMUL R4, R3, UR6 ;  /* 0x0000000603047c20 */ /* 0x000fe20008400000 */
[----:B------:R-:W-:Y:S01]  /*6610*/  IMAD.MOV.U32 R3, RZ, RZ, R17 ;  /* 0x000000ffff037224 */ /* 0x000fe200078e0011 */
[----:B------:R-:W-:Y:S01]  /*6620*/  ULDC.64 UR6, c[0x0][0x640] ;  /* 0x0001900000067ab9 */ /* 0x000fe20000000a00 */
[----:B------:R-:W-:Y:S01]  /*6630*/  IMAD R2, R2, UR4, RZ ;  /* 0x0000000402027c24 */ /* 0x000fe2000f8e02ff */
[----:B------:R-:W3:Y:S01]  /*6640*/  LDC R20, c[0x0][0x148] ;  /* 0x00005200ff147b82 */ /* 0x000ee20000000800 */
[----:B------:R-:W-:Y:S01]  /*6650*/  ISETP.NE.U32.AND P1, PT, RZ, UR6, PT ;  /* 0x00000006ff007c0c */ /* 0x000fe2000bf25070 */
[----:B------:R-:W4:Y:S01]  /*6660*/  F2I.U32.TRUNC.NTZ R4, R4 ;  /* 0x0000000400047305 */ /* 0x000f22000020f000 */
[----:B------:R-:W-:Y:S02]  /*6670*/  IMAD R5, R15, UR5, R2 ;  /* 0x000000050f057c24 */ /* 0x000fe4000f8e0202 */
[----:B------:R-:W-:Y:S01]  /*6680*/  IMAD.MOV.U32 R2, RZ, RZ, R18 ;  /* 0x000000ffff027224 */ /* 0x000fe200078e0012 */
[----:B------:R-:W-:-:S02]  /*6690*/  ISETP.NE.AND.EX P1, PT, RZ, UR7, PT, P1 ;  /* 0x00000007ff007c0c */ /* 0x000fc4000bf25310 */
[----:B0-----:R-:W-:Y:S01]  /*66a0*/  ISETP.NE.AND P4, PT, R21, 0x1, PT ;  /* 0x000000011500780c */ /* 0x001fe20003f85270 */
[----:B------:R-:W-:Y:S01]  /*66b0*/  IMAD.WIDE.U32 R2, R15, UR4, R2 ;  /* 0x000000040f027c25 */ /* 0x000fe2000f8e0002 */
[----:B------:R-:W-:-:S03]  /*66c0*/  ULDC UR4, c[0x0][0x618] ;  /* 0x0001860000047ab9 */ /* 0x000fc60000000800 */
[----:B--2---:R-:W-:Y:S02]  /*66d0*/  IMAD.MOV R14, RZ, RZ, -R14 ;  /* 0x000000ffff0e7224 */ /* 0x004fe400078e0a0e */
[----:B------:R-:W-:Y:S02]  /*66e0*/  IMAD.IADD R3, R3, 0x1, R5 ;  /* 0x0000000103037824 */ /* 0x000fe400078e0205 */
[----:B-1----:R-:W-:-:S03]  /*66f0*/  IMAD R12, R19, R14, R12 ;  /* 0x0000000e130c7224 */ /* 0x002fc600078e020c */
[--C-:B------:R-:W-:Y:S01]  /*6700*/  SHF.R.U64 R14, R2, UR4, R3.reuse ;  /* 0x00000004020e7c19 */ /* 0x100fe20008001203 */
[----:B----4-:R-:W-:Y:S01]  /*6710*/  IMAD.MOV R2, RZ, RZ, -R4 ;  /* 0x000000ffff027224 */ /* 0x010fe200078e0a04 */
[----:B------:R-:W-:Y:S01]  /*6720*/  SHF.R.U32.HI R3, RZ, UR4, R3 ;  /* 0x00000004ff037c19 */ /* 0x000fe20008011603 */
[----:B------:R-:W-:Y:S02]  /*6730*/  ULDC UR4, c[0x0][0x608] ;  /* 0x0001820000047ab9 */ /* 0x000fe40000000800 */
[----:B---3--:R-:W-:Y:S01]  /*6740*/  @P4 IMAD R12, R20, R2, R13 ;  /* 0x00000002140c4224 */ /* 0x008fe200078e020d */
[--C-:B------:R-:W-:Y:S02]  /*6750*/  SHF.R.U64 R19, R14, UR4, R3.reuse ;  /* 0x000000040e137c19 */ /* 0x100fe40008001203 */
[----:B------:R-:W-:Y:S01]  /*6760*/  SHF.R.U32.HI R2, RZ, UR4, R3 ;  /* 0x00000004ff027c19 */ /* 0x000fe20008011603 */
[----:B------:R-:W-:-:S03]  /*6770*/  ULDC UR4, c[0x0][0x658] ;  /* 0x0001960000047ab9 */ /* 0x000fc60000000800 */
[--C-:B------:R-:W-:Y:S02]  /*6780*/  SHF.R.U64 R13, R19, UR4, R2.reuse ;  /* 0x00000004130d7c19 */ /* 0x100fe40008001202 */
[----:B------:R-:W-:-:S03]  /*6790*/  SHF.R.U32.HI R2, RZ, UR4, R2 ;  /* 0x00000004ff027c19 */ /* 0x000fc60008011602 */
[----:B------:R-:W-:Y:S02]  /*67a0*/  IMAD.MOV.U32 R4, RZ, RZ, R13 ;  /* 0x000000ffff047224 */ /* 0x000fe400078e000d */
[----:B------:R-:W-:Y:S01]  /*67b0*/  IMAD.MOV.U32 R3, RZ, RZ, R2 ;  /* 0x000000ffff037224 */ /* 0x000fe200078e0002 */
[----:B------:R-:W-:Y:S06]  /*67c0*/  @!P1 BRA `(.L_x_183) ;  /* 0x00000000002c9947 */ /* 0x000fec0003800000 */
        /* <DEDUP_REMOVED lines=9> */
[----:B------:R-:W-:-:S04]  /*6860*/  IMAD.WIDE.U32.X R2, R15, UR7, R2, P3 ;  /* 0x000000070f027c25 */ /* 0x000fc800098e0402 */
[----:B------:R-:W-:-:S07]  /*6870*/  IMAD.MOV.U32 R4, RZ, RZ, R2 ;  /* 0x000000ffff047224 */ /* 0x000fce00078e0002 */
.L_x_183:
[----:B------:R-:W-:Y:S01]  /*6880*/  ULDC UR4, c[0x0][0x648] ;  /* 0x0001920000047ab9 */ /* 0x000fe20000000800 */
[----:B------:R-:W-:Y:S01]  /*6890*/  LOP3.LUT R2, R19, UR16, RZ, 0xc0, !PT ;  /* 0x0000001013027c12 */ /* 0x000fe2000f8ec0ff */
[----:B------:R-:W-:Y:S01]  /*68a0*/  ULDC UR5, c[0x0][0x610] ;  /* 0x0001840000057ab9 */ /* 0x000fe20000000800 */
[----:B------:R-:W-:Y:S01]  /*68b0*/  SHF.R.U64 R3, R4, UR4, R3 ;  /* 0x0000000404037c19 */ /* 0x000fe20008001203 */
[----:B------:R-:W-:Y:S01]  /*68c0*/  ULDC UR4, c[0x0][0x638] ;  /* 0x00018e0000047ab9 */ /* 0x000fe20000000800 */
[----:B------:R-:W-:-:S03]  /*68d0*/  LOP3.LUT R14, R14, UR15, RZ, 0xc0, !PT ;  /* 0x0000000f0e0e7c12 */ /* 0x000fc6000f8ec0ff */
[----:B------:R-:W-:Y:S02]  /*68e0*/  IMAD.MOV R4, RZ, RZ, -R3 ;  /* 0x000000ffff047224 */ /* 0x000fe400078e0a03 */
[----:B------:R-:W-:Y:S02]  /*68f0*/  IMAD R3, R3, UR17, R2 ;  /* 0x0000001103037c24 */ /* 0x000fe4000f8e0202 */
[----:B------:R-:W-:Y:S01]  /*6900*/  IMAD R13, R4, UR4, R13 ;  /* 0x00000004040d7c24 */ /* 0x000fe2000f8e020d */
[----:B------:R-:W-:Y:S01]  /*6910*/  ULDC UR4, c[0x0][0x600] ;  /* 0x0001800000047ab9 */ /* 0x000fe20000000800 */
[----:B------:R-:W-:Y:S02]  /*6920*/  IMAD R12, R3, UR5, R12 ;  /* 0x00000005030c7c24 */ /* 0x000fe4000f8e020c */
[----:B------:R-:W-:Y:S02]  /*6930*/  IMAD R13, R13, UR4, R14 ;  /* 0x000000040d0d7c24 */ /* 0x000fe4000f8e020e */
[----:B------:R-:W-:-:S02]  /*6940*/  IMAD.MOV.U32 R3, RZ, RZ, 0x1 ;  /* 0x00000001ff037424 */ /* 0x000fc400078e00ff */
[----:B------:R-:W-:Y:S01]  /*6950*/  IMAD.MOV.U32 R2, RZ, RZ, R11 ;  /* 0x000000ffff027224 */ /* 0x000fe200078e000b */
[----:B------:R-:W-:Y:S02]  /*6960*/  SEL R22, R13, R12, !P4 ;  /* 0x0000000c0d167207 */ /* 0x000fe40006000000 */
[----:B------:R-:W-:-:S07]  /*6970*/  SEL R19, R12, R13, !P4 ;  /* 0x0000000d0c137207 */ /* 0x000fce0006000000 */
.L_x_181:
[----:B------:R-:W-:Y:S05]  /*6980*/  BSYNC B1 ;  /* 0x0000000000017941 */ /* 0x000fea0003800000 */
.L_x_180:
[----:B------:R-:W-:-:S13]  /*6990*/  LOP3.LUT P1, RZ, R3, 0xff, RZ, 0xc0, !PT ;  /* 0x000000ff03ff7812 */ /* 0x000fda000782c0ff */
[----:B------:R-:W-:Y:S05]  /*69a0*/  @P1 BRA `(.L_x_184) ;  /* 0xfffffff400241947 */ /* 0x000fea000383ffff */
[----:B------:R-:W-:Y:S05]  /*69b0*/  BSYNC B0 ;  /* 0x0000000000007941 */ /* 0x000fea0003800000 */
.L_x_172:
[----:B------:R-:W-:-:S03]  /*69c0*/  UMOV UR4, 0xffffffff ;  /* 0xffffffff00047882 */ /* 0x000fc60000000000 */
[----:B------:R-:W-:Y:S05]  /*69d0*/  BRA.DIV UR4, `(.L_x_185) ;  /* 0x0000000e04387947 */ /* 0x000fea000b800000 */
[----:B------:R-:W-:-:S13]  /*69e0*/  ELECT P6, URZ, PT ;  /* 0x00000000003f782f */ /* 0x000fda00038c0000 */
.L_x_215:
[----:B------:R-:W-:Y:S04]  /*69f0*/  BSSY B0, `(.L_x_186) ;  /* 0x00000a9000007945 */ /* 0x000fe80003800000 */
[----:B------:R-:W-:Y:S05]  /*6a00*/  @!P6 BRA `(.L_x_187) ;  /* 0x00000008009ce947 */ /* 0x000fea0003800000 */
[----:B------:R-:W-:-:S04]  /*6a10*/  LOP3.LUT R16, R16, 0x2, RZ, 0xfc, !PT ;  /* 0x0000000210107812 */ /* 0x000fc800078efcff */
[----:B------:R-:W-:-:S13]  /*6a20*/  ISETP.NE.AND P0, PT, R16, 0x3, PT ;  /* 0x000000031000780c */ /* 0x000fda0003f05270 */
[----:B------:R-:W-:Y:S05]  /*6a30*/  @!P0 BRA `(.L_x_188) ;  /* 0x0000000000048947 */ /* 0x000fea0003800000 */
[----:B------:R-:W-:Y:S01]  /*6a40*/  BPT.TRAP 0x1 ;  /* 0x000000040000795c */ /* 0x000fe20000300000 */
.L_x_188:
[----:B------:R-:W0:Y:S01]  /*6a50*/  S2R R3, SR_CgaCtaId ;  /* 0x0000000000037919 */ /* 0x000e220000008800 */
[----:B------:R-:W-:-:S04]  /*6a60*/  MOV R2, 0x400 ;  /* 0x0000040000027802 */ /* 0x000fc80000000f00 */
[----:B0-----:R-:W-:Y:S02]  /*6a70*/  LEA R3, R3, R2, 0x18 ;  /* 0x0000000203037211 */ /* 0x001fe400078ec0ff */
[----:B------:R-:W-:-:S03]  /*6a80*/  SHF.L.U32 R2, R0, 0x1f, RZ ;  /* 0x0000001f00027819 */ /* 0x000fc600000006ff */
[----:B------:R-:W-:-:S04]  /*6a90*/  VIADD R3, R3, 0x90 ;  /* 0x0000009003037836 */ /* 0x000fc80000000000 */
[C---:B------:R-:W-:Y:S02]  /*6aa0*/  IMAD R7, R8.reuse, 0x8, R3 ;  /* 0x0000000808077824 */ /* 0x040fe400078e0203 */
[----:B------:R-:W-:Y:S02]  /*6ab0*/  VIADD R8, R8, 0x1 ;  /* 0x0000000108087836 */ /* 0x000fe40000000000 */
[----:B------:R-:W0:Y:S03]  /*6ac0*/  SYNCS.PHASECHK.TRANS64.TRYWAIT P0, [R7+URZ], R2 ;  /* 0x00000002070075a7 */ /* 0x000e26000800017f */
[----:B------:R-:W-:-:S04]  /*6ad0*/  ISETP.NE.AND P1, PT, R8, 0x12, PT ;  /* 0x000000120800780c */ /* 0x000fc80003f25270 */
[----:B------:R-:W-:Y:S02]  /*6ae0*/  SEL R5, RZ, 0x1, P1 ;  /* 0x00000001ff057807 */ /* 0x000fe40000800000 */
[----:B------:R-:W-:Y:S02]  /*6af0*/  SEL R8, R8, RZ, P1 ;  /* 0x000000ff08087207 */ /* 0x000fe40000800000 */
[----:B------:R-:W-:-:S03]  /*6b00*/  LOP3.LUT R5, R0, R5, RZ, 0x3c, !PT ;  /* 0x0000000500057212 */ /* 0x000fc600078e3cff */
[----:B------:R-:W-:Y:S01]  /*6b10*/  IMAD R9, R8, 0x8, R3 ;  /* 0x0000000808097824 */ /* 0x000fe200078e0203 */
[----:B------:R-:W-:Y:S01]  /*6b20*/  SHF.L.U32 R4, R5, 0x1f, RZ ;  /* 0x0000001f05047819 */ /* 0x000fe200000006ff */
[----:B0-----:R-:W-:Y:S06]  /*6b30*/  @!P0 BRA `(.L_x_189) ;  /* 0x0000000c00008947 */ /* 0x001fec0003800000 */
.L_x_216:
[----:B------:R-:W1:Y:S01]  /*6b40*/  SYNCS.PHASECHK.TRANS64.TRYWAIT P0, [R9+URZ], R4 ;  /* 0x00000004090075a7 */ /* 0x000e62000800017f */
[----:B------:R-:W-:-:S05]  /*6b50*/  VIADD R0, R8, 0x1 ;  /* 0x0000000108007836 */ /* 0x000fca0000000000 */
[----:B------:R-:W-:-:S04]  /*6b60*/  ISETP.NE.AND P1, PT, R0, 0x12, PT ;  /* 0x000000120000780c */ /* 0x000fc80003f25270 */
[----:B0-----:R-:W-:Y:S02]  /*6b70*/  SEL R2, RZ, 0x1, P1 ;  /* 0x00000001ff027807 */ /* 0x001fe40000800000 */
[----:B------:R-:W-:Y:S02]  /*6b80*/  SEL R0, R0, RZ, P1 ;  /* 0x000000ff00007207 */ /* 0x000fe40000800000 */
[----:B------:R-:W-:-:S03]  /*6b90*/  LOP3.LUT R7, R5, R2, RZ, 0x3c, !PT ;  /* 0x0000000205077212 */ /* 0x000fc600078e3cff */
[----:B------:R-:W-:Y:S01]  /*6ba0*/  IMAD R6, R0, 0x8, R3 ;  /* 0x0000000800067824 */ /* 0x000fe200078e0203 */
[----:B------:R-:W-:Y:S01]  /*6bb0*/  SHF.L.U32 R5, R7, 0x1f, RZ ;  /* 0x0000001f07057819 */ /* 0x000fe200000006ff */
[----:B-1----:R-:W-:Y:S06]  /*6bc0*/  @!P0 BRA `(.L_x_190) ;  /* 0x0000000800f08947 */ /* 0x002fec0003800000 */
.L_x_217:
[----:B------:R-:W1:Y:S01]  /*6bd0*/  SYNCS.PHASECHK.TRANS64.TRYWAIT P0, [R6+URZ], R5 ;  /* 0x00000005060075a7 */ /* 0x000e62000800017f */
[----:B------:R-:W-:-:S05]  /*6be0*/  VIADD R0, R0, 0x1 ;  /* 0x0000000100007836 */ /* 0x000fca0000000000 */
[----:B------:R-:W-:-:S04]  /*6bf0*/  ISETP.NE.AND P1, PT, R0, 0x12, PT ;  /* 0x000000120000780c */ /* 0x000fc80003f25270 */
[----:B------:R-:W-:Y:S02]  /*6c00*/  SEL R2, RZ, 0x1, P1 ;  /* 0x00000001ff027807 */ /* 0x000fe40000800000 */
[----:B------:R-:W-:Y:S02]  /*6c10*/  SEL R0, R0, RZ, P1 ;  /* 0x000000ff00007207 */ /* 0x000fe40000800000 */
[----:B------:R-:W-:-:S03]  /*6c20*/  LOP3.LUT R7, R7, R2, RZ, 0x3c, !PT ;  /* 0x0000000207077212 */ /* 0x000fc600078e3cff */
[----:B0-----:R-:W-:Y:S01]  /*6c30*/  IMAD R9, R0, 0x8, R3 ;  /* 0x0000000800097824 */ /* 0x001fe200078e0203 */
[----:B------:R-:W-:Y:S01]  /*6c40*/  SHF.L.U32 R4, R7, 0x1f, RZ ;  /* 0x0000001f07047819 */ /* 0x000fe200000006ff */
[----:B-1----:R-:W-:Y:S06]  /*6c50*/  @!P0 BRA `(.L_x_191) ;  /* 0x0000000800e08947 */ /* 0x002fec0003800000 */
.L_x_218:
        /* <DEDUP_REMOVED lines=9> */
.L_x_219:
        /* <DEDUP_REMOVED lines=9> */
.L_x_220:
        /* <DEDUP_REMOVED lines=9> */
.L_x_221:
        /* <DEDUP_REMOVED lines=9> */
.L_x_222:
        /* <DEDUP_REMOVED lines=9> */
.L_x_223:
        /* <DEDUP_REMOVED lines=9> */
.L_x_224:
        /* <DEDUP_REMOVED lines=9> */
.L_x_225:
        /* <DEDUP_REMOVED lines=9> */
.L_x_226:
        /* <DEDUP_REMOVED lines=9> */
.L_x_227:
        /* <DEDUP_REMOVED lines=9> */
.L_x_228:
        /* <DEDUP_REMOVED lines=9> */
.L_x_229:
        /* <DEDUP_REMOVED lines=9> */
.L_x_230:
        /* <DEDUP_REMOVED lines=9> */
.L_x_231:
[----:B------:R-:W1:Y:S01]  /*73b0*/  SYNCS.PHASECHK.TRANS64.TRYWAIT P0, [R6+URZ], R5 ;  /* 0x00000005060075a7 */ /* 0x000e62000800017f */
[----:B------:R-:W-:-:S05]  /*73c0*/  VIADD R0, R0, 0x1 ;  /* 0x0000000100007836 */ /* 0x000fca0000000000 */
[----:B------:R-:W-:-:S04]  /*73d0*/  ISETP.NE.AND P1, PT, R0, 0x12, PT ;  /* 0x000000120000780c */ /* 0x000fc80003f25270 */
[----:B------:R-:W-:Y:S02]  /*73e0*/  SEL R2, RZ, 0x1, P1 ;  /* 0x00000001ff027807 */ /* 0x000fe40000800000 */
[----:B------:R-:W-:Y:S02]  /*73f0*/  SEL R0, R0, RZ, P1 ;  /* 0x000000ff00007207 */ /* 0x000fe40000800000 */
[----:B------:R-:W-:Y:S01]  /*7400*/  LOP3.LUT R2, R7, R2, RZ, 0x3c, !PT ;  /* 0x0000000207027212 */ /* 0x000fe200078e3cff */
[----:B-1----:R-:W-:Y:S06]  /*7410*/  @!P0 BRA `(.L_x_205) ;  /* 0x0000000800088947 */ /* 0x002fec0003800000 */
.L_x_232:
[----:B------:R-:W-:Y:S01]  /*7420*/  IMAD R3, R0, 0x8, R3 ;  /* 0x0000000800037824 */ /* 0x000fe200078e0203 */
[----:B------:R-:W-:-:S07]  /*7430*/  SHF.L.U32 R0, R2, 0x1f, RZ ;  /* 0x0000001f02007819 */ /* 0x000fce00000006ff */
.L_x_206:
[----:B--2---:R2:W3:Y:S02]  /*7440*/  SYNCS.PHASECHK.TRANS64.TRYWAIT P0, [R3+URZ], R0 ;  /* 0x00000000030075a7 */ /* 0x0044e4000800017f */
[----:B---3--:R-:W-:Y:S05]  /*7450*/  @!P0 NANOSLEEP.SYNCS 0x989680 ;  /* 0x009896800000895d */ /* 0x008fea0003900000 */
[----:B------:R-:W3:Y:S02]  /*7460*/  @!P0 SYNCS.PHASECHK.TRANS64 P0, [R3+URZ], R0 ;  /* 0x00000000030085a7 */ /* 0x000ee4000800007f */
[----:B---3--:R-:W-:Y:S05]  /*7470*/  @!P0 BRA `(.L_x_206) ;  /* 0xfffffffc00f08947 */ /* 0x008fea000383ffff */
.L_x_187:
[----:B------:R-:W-:Y:S05]  /*7480*/  BSYNC B0 ;  /* 0x0000000000007941 */ /* 0x000fea0003800000 */
.L_x_186:
[----:B------:R-:W-:Y:S05]  /*7490*/  EXIT ;  /* 0x000000000000794d */ /* 0x000fea0003800000 */
.L_x_20:
[----:B-1----:R1:W2:Y:S02]  /*74a0*/  SYNCS.PHASECHK.TRANS64.TRYWAIT P0, [R97+URZ], R0 ;  /* 0x00000000610075a7 */ /* 0x0022a4000800017f */
[----:B--2---:R-:W-:Y:S05]  /*74b0*/  @!P0 NANOSLEEP.SYNCS 0x989680 ;  /* 0x009896800000895d */ /* 0x004fea0003900000 */
[----:B------:R-:W2:Y:S02]  /*74c0*/  @!P0 SYNCS.PHASECHK.TRANS64 P0, [R97+URZ], R0 ;  /* 0x00000000610085a7 */ /* 0x000ea4000800007f */
[----:B--2---:R-:W-:Y:S05]  /*74d0*/  @!P0 BRA `(.L_x_20) ;  /* 0xfffffffc00f08947 */ /* 0x004fea000383ffff */
[----:B------:R-:W-:Y:S05]  /*74e0*/  BRA `(.L_x_207) ;  /* 0xffffffa400147947 */ /* 0x000fea000383ffff */
.L_x_25:
[----:B--2---:R2:W3:Y:S02]  /*74f0*/  SYNCS.PHASECHK.TRANS64.TRYWAIT P1, [R3+URZ], R0 ;  /* 0x00000000030075a7 */ /* 0x0044e4000802017f */
[----:B---3--:R-:W-:Y:S05]  /*7500*/  @!P1 NANOSLEEP.SYNCS 0x989680 ;  /* 0x009896800000995d */ /* 0x008fea0003900000 */
[----:B------:R-:W3:Y:S02]  /*7510*/  @!P1 SYNCS.PHASECHK.TRANS64 P1, [R3+URZ], R0 ;  /* 0x00000000030095a7 */ /* 0x000ee4000802007f */
[----:B---3--:R-:W-:Y:S05]  /*7520*/  @!P1 BRA `(.L_x_25) ;  /* 0xfffffffc00f09947 */ /* 0x008fea000383ffff */
[----:B------:R-:W-:Y:S05]  /*7530*/  BRA `(.L_x_24) ;  /* 0xffffffa4007c7947 */ /* 0x000fea000383ffff */
.L_x_30:
[----:B--2---:R-:W-:-:S04]  /*7540*/  IMAD.U32 R5, RZ, RZ, UR4 ;  /* 0x00000004ff057e24 */ /* 0x004fc8000f8e00ff */
[----:B------:R2:W3:Y:S03]  /*7550*/  SYNCS.PHASECHK.TRANS64.TRYWAIT P1, [R5+URZ], R4 ;  /* 0x00000004050075a7 */ /* 0x0004e6000802017f */
[----:B---3--:R-:W-:Y:S05]  /*7560*/  @!P1 NANOSLEEP.SYNCS 0x989680 ;  /* 0x009896800000995d */ /* 0x008fea0003900000 */
[----:B------:R-:W3:Y:S02]  /*7570*/  @!P1 SYNCS.PHASECHK.TRANS64 P1, [R5+URZ], R4 ;  /* 0x00000004050095a7 */ /* 0x000ee4000802007f */
[----:B---3--:R-:W-:Y:S05]  /*7580*/  @!P1 BRA `(.L_x_30) ;  /* 0xfffffffc00ec9947 */ /* 0x008fea000383ffff */
[----:B------:R-:W-:Y:S05]  /*7590*/  BRA `(.L_x_29) ;  /* 0xffffffa400f47947 */ /* 0x000fea000383ffff */
.L_x_36:
[----:B-1----:R1:W2:Y:S02]  /*75a0*/  SYNCS.PHASECHK.TRANS64.TRYWAIT P0, [R97+URZ+0x10], R0 ;  /* 0x00001000610075a7 */ /* 0x0022a4000800017f */
[----:B--2---:R-:W-:Y:S05]  /*75b0*/  @!P0 NANOSLEEP.SYNCS 0x989680 ;  /* 0x009896800000895d */ /* 0x004fea0003900000 */
[----:B------:R-:W2:Y:S02]  /*75c0*/  @!P0 SYNCS.PHASECHK.TRANS64 P0, [R97+URZ+0x10], R0 ;  /* 0x00001000610085a7 */ /* 0x000ea4000800007f */
[----:B--2---:R-:W-:Y:S05]  /*75d0*/  @!P0 BRA `(.L_x_36) ;  /* 0xfffffffc00f08947 */ /* 0x004fea000383ffff */
[----:B------:R-:W-:Y:S05]  /*75e0*/  BRA `(.L_x_208) ;  /* 0xffffffac00007947 */ /* 0x000fea000383ffff */
.L_x_173:
[----:B------:R-:W-:Y:S01]  /*75f0*/  BSSY B1, `(.L_x_209) ;  /* 0x0000006000017945 */ /* 0x000fe20003800000 */
[----:B------:R-:W-:-:S07]  /*7600*/  IMAD.MOV.U32 R15, RZ, RZ, -0x1 ;  /* 0xffffffffff0f7424 */ /* 0x000fce00078e00ff */
[----:B-----5:R-:W-:Y:S05]  /*7610*/  WARPSYNC.COLLECTIVE R15, `(.L_x_210) ;  /* 0x000000000f0c7348 */ /* 0x020fea0003c00000 */
[----:B------:R-:W-:Y:S02]  /*7620*/  ELECT P6, UR62, PT ;  /* 0x00000000003e782f */ /* 0x000fe400038c0000 */
[----:B------:R-:W-:Y:S01]  /*7630*/  MOV R14, UR62 ;  /* 0x0000003e000e7c02 */ /* 0x000fe20008000f00 */
[----:B-----5:R-:W-:Y:S10]  /*7640*/  ENDCOLLECTIVE ;  /* 0x000000000000791b */ /* 0x020ff40003800000 */
.L_x_210:
[----:B------:R-:W-:Y:S05]  /*7650*/  BSYNC B1 ;  /* 0x0000000000017941 */ /* 0x000fea0003800000 */
.L_x_209:
[----:B------:R-:W-:Y:S05]  /*7660*/  BRA `(.L_x_211) ;  /* 0xffffffe800007947 */ /* 0x000fea000383ffff */
.L_x_176:
[----:B0-----:R0:W1:Y:S02]  /*7670*/  SYNCS.PHASECHK.TRANS64.TRYWAIT P1, [R12+URZ+0x90], R5 ;  /* 0x000090050c0075a7 */ /* 0x001064000802017f */
[----:B-1----:R-:W-:Y:S05]  /*7680*/  @!P1 NANOSLEEP.SYNCS 0x989680 ;  /* 0x009896800000995d */ /* 0x002fea0003900000 */
[----:B------:R-:W1:Y:S02]  /*7690*/  @!P1 SYNCS.PHASECHK.TRANS64 P1, [R12+URZ+0x90], R5 ;  /* 0x000090050c0095a7 */ /* 0x000e64000802007f */
[----:B-1----:R-:W-:Y:S05]  /*76a0*/  @!P1 BRA `(.L_x_176) ;  /* 0xfffffffc00f09947 */ /* 0x002fea000383ffff */
[----:B------:R-:W-:Y:S05]  /*76b0*/  BRA `(.L_x_212) ;  /* 0xffffffe800347947 */ /* 0x000fea000383ffff */
.L_x_185:
[----:B------:R-:W-:Y:S01]  /*76c0*/  BSSY B0, `(.L_x_213) ;  /* 0x0000006000007945 */ /* 0x000fe20003800000 */
[----:B------:R-:W-:-:S07]  /*76d0*/  IMAD.MOV.U32 R15, RZ, RZ, -0x1 ;  /* 0xffffffffff0f7424 */ /* 0x000fce00078e00ff */
[----:B-----5:R-:W-:Y:S05]  /*76e0*/  WARPSYNC.COLLECTIVE R15, `(.L_x_214) ;  /* 0x000000000f0c7348 */ /* 0x020fea0003c00000 */
[----:B------:R-:W-:Y:S02]  /*76f0*/  ELECT P6, UR62, PT ;  /* 0x00000000003e782f */ /* 0x000fe400038c0000 */
[----:B------:R-:W-:Y:S01]  /*7700*/  MOV R14, UR62 ;  /* 0x0000003e000e7c02 */ /* 0x000fe20008000f00 */
[----:B-----5:R-:W-:Y:S10]  /*7710*/  ENDCOLLECTIVE ;  /* 0x000000000000791b */ /* 0x020ff40003800000 */
.L_x_214:
[----:B------:R-:W-:Y:S05]  /*7720*/  BSYNC B0 ;  /* 0x0000000000007941 */ /* 0x000fea0003800000 */
.L_x_213:
[----:B------:R-:W-:Y:S05]  /*7730*/  BRA `(.L_x_215) ;  /* 0xfffffff000ac7947 */ /* 0x000fea000383ffff */
.L_x_189:
[----:B0-----:R0:W1:Y:S02]  /*7740*/  SYNCS.PHASECHK.TRANS64.TRYWAIT P0, [R7+URZ], R2 ;  /* 0x00000002070075a7 */ /* 0x001064000800017f */
[----:B-1----:R-:W-:Y:S05]  /*7750*/  @!P0 NANOSLEEP.SYNCS 0x989680 ;  /* 0x009896800000895d */ /* 0x002fea0003900000 */
[----:B------:R-:W1:Y:S02]  /*7760*/  @!P0 SYNCS.PHASECHK.TRANS64 P0, [R7+URZ], R2 ;  /* 0x00000002070085a7 */ /* 0x000e64000800007f */
[----:B-1----:R-:W-:Y:S05]  /*7770*/  @!P0 BRA `(.L_x_189) ;  /* 0xfffffffc00f08947 */ /* 0x002fea000383ffff */
[----:B------:R-:W-:Y:S05]  /*7780*/  BRA `(.L_x_216) ;  /* 0xfffffff000ec7947 */ /* 0x000fea000383ffff */
.L_x_190:
[----:B0-----:R0:W1:Y:S02]  /*7790*/  SYNCS.PHASECHK.TRANS64.TRYWAIT P0, [R9+URZ], R4 ;  /* 0x00000004090075a7 */ /* 0x001064000800017f */
[----:B-1----:R-:W-:Y:S05]  /*77a0*/  @!P0 NANOSLEEP.SYNCS 0x989680 ;  /* 0x009896800000895d */ /* 0x002fea0003900000 */
[----:B------:R-:W1:Y:S02]  /*77b0*/  @!P0 SYNCS.PHASECHK.TRANS64 P0, [R9+URZ], R4 ;  /* 0x00000004090085a7 */ /* 0x000e64000800007f */
[----:B-1----:R-:W-:Y:S05]  /*77c0*/  @!P0 BRA `(.L_x_190) ;  /* 0xfffffffc00f08947 */ /* 0x002fea000383ffff */
[----:B------:R-:W-:Y:S05]  /*77d0*/  BRA `(.L_x_217) ;  /* 0xfffffff000fc7947 */ /* 0x000fea000383ffff */
.L_x_191:
[----:B0-----:R0:W1:Y:S02]  /*77e0*/  SYNCS.PHASECHK.TRANS64.TRYWAIT P0, [R6+URZ], R5 ;  /* 0x00000005060075a7 */ /* 0x001064000800017f */
[----:B-1----:R-:W-:Y:S05]  /*77f0*/  @!P0 NANOSLEEP.SYNCS 0x989680 ;  /* 0x009896800000895d */ /* 0x002fea0003900000 */
[----:B------:R-:W1:Y:S02]  /*7800*/  @!P0 SYNCS.PHASECHK.TRANS64 P0, [R6+URZ], R5 ;  /* 0x00000005060085a7 */ /* 0x000e64000800007f */
[----:B-1----:R-:W-:Y:S05]  /*7810*/  @!P0 BRA `(.L_x_191) ;  /* 0xfffffffc00f08947 */ /* 0x002fea000383ffff */
[----:B------:R-:W-:Y:S05]  /*7820*/  BRA `(.L_x_218) ;  /* 0xfffffff4000c7947 */ /* 0x000fea000383ffff */
.L_x_192:
[----:B0-----:R0:W1:Y:S02]  /*7830*/  SYNCS.PHASECHK.TRANS64.TRYWAIT P0, [R9+URZ], R4 ;  /* 0x00000004090075a7 */ /* 0x001064000800017f */
[----:B-1----:R-:W-:Y:S05]  /*7840*/  @!P0 NANOSLEEP.SYNCS 0x989680 ;  /* 0x009896800000895d */ /* 0x002fea0003900000 */
[----:B------:R-:W1:Y:S02]  /*7850*/  @!P0 SYNCS.PHASECHK.TRANS64 P0, [R9+URZ], R4 ;  /* 0x00000004090085a7 */ /* 0x000e64000800007f */
[----:B-1----:R-:W-:Y:S05]  /*7860*/  @!P0 BRA `(.L_x_192) ;  /* 0xfffffffc00f08947 */ /* 0x002fea000383ffff */
[----:B------:R-:W-:Y:S05]  /*7870*/  BRA `(.L_x_219) ;  /* 0xfffffff4001c7947 */ /* 0x000fea000383ffff */
.L_x_193:
[----:B0-----:R0:W1:Y:S02]  /*7880*/  SYNCS.PHASECHK.TRANS64.TRYWAIT P0, [R6+URZ], R5 ;  /* 0x00000005060075a7 */ /* 0x001064000800017f */
[----:B-1----:R-:W-:Y:S05]  /*7890*/  @!P0 NANOSLEEP.SYNCS 0x989680 ;  /* 0x009896800000895d */ /* 0x002fea0003900000 */
[----:B------:R-:W1:Y:S02]  /*78a0*/  @!P0 SYNCS.PHASECHK.TRANS64 P0, [R6+URZ], R5 ;  /* 0x00000005060085a7 */ /* 0x000e64000800007f */
[----:B-1----:R-:W-:Y:S05]  /*78b0*/  @!P0 BRA `(.L_x_193) ;  /* 0xfffffffc00f08947 */ /* 0x002fea000383ffff */
[----:B------:R-:W-:Y:S05]  /*78c0*/  BRA `(.L_x_220) ;  /* 0xfffffff4002c7947 */ /* 0x000fea000383ffff */
.L_x_194:
[----:B0-----:R0:W1:Y:S02]  /*78d0*/  SYNCS.PHASECHK.TRANS64.TRYWAIT P0, [R9+URZ], R4 ;  /* 0x00000004090075a7 */ /* 0x001064000800017f */
[----:B-1----:R-:W-:Y:S05]  /*78e0*/  @!P0 NANOSLEEP.SYNCS 0x989680 ;  /* 0x009896800000895d */ /* 0x002fea0003900000 */
[----:B------:R-:W1:Y:S02]  /*78f0*/  @!P0 SYNCS.PHASECHK.TRANS64 P0, [R9+URZ], R4 ;  /* 0x00000004090085a7 */ /* 0x000e64000800007f */
[----:B-1----:R-:W-:Y:S05]  /*7900*/  @!P0 BRA `(.L_x_194) ;  /* 0xfffffffc00f08947 */ /* 0x002fea000383ffff */
[----:B------:R-:W-:Y:S05]  /*7910*/  BRA `(.L_x_221) ;  /* 0xfffffff4003c7947 */ /* 0x000fea000383ffff */
.L_x_195:
[----:B0-----:R0:W1:Y:S02]  /*7920*/  SYNCS.PHASECHK.TRANS64.TRYWAIT P0, [R6+URZ], R5 ;  /* 0x00000005060075a7 */ /* 0x001064000800017f */
[----:B-1----:R-:W-:Y:S05]  /*7930*/  @!P0 NANOSLEEP.SYNCS 0x989680 ;  /* 0x009896800000895d */ /* 0x002fea0003900000 */
[----:B------:R-:W1:Y:S02]  /*7940*/  @!P0 SYNCS.PHASECHK.TRANS64 P0, [R6+URZ], R5 ;  /* 0x00000005060085a7 */ /* 0x000e64000800007f */
[----:B-1----:R-:W-:Y:S05]  /*7950*/  @!P0 BRA `(.L_x_195) ;  /* 0xfffffffc00f08947 */ /* 0x002fea000383ffff */
[----:B------:R-:W-:Y:S05]  /*7960*/  BRA `(.L_x_222) ;  /* 0xfffffff4004c7947 */ /* 0x000fea000383ffff */
.L_x_196:
[----:B0-----:R0:W1:Y:S02]  /*7970*/  SYNCS.PHASECHK.TRANS64.TRYWAIT P0, [R9+URZ], R4 ;  /* 0x00000004090075a7 */ /* 0x001064000800017f */
[----:B-1----:R-:W-:Y:S05]  /*7980*/  @!P0 NANOSLEEP.SYNCS 0x989680 ;  /* 0x009896800000895d */ /* 0x002fea0003900000 */
[----:B------:R-:W1:Y:S02]  /*7990*/  @!P0 SYNCS.PHASECHK.TRANS64 P0, [R9+URZ], R4 ;  /* 0x00000004090085a7 */ /* 0x000e64000800007f */
[----:B-1----:R-:W-:Y:S05]  /*79a0*/  @!P0 BRA `(.L_x_196) ;  /* 0xfffffffc00f08947 */ /* 0x002fea000383ffff */
[----:B------:R-:W-:Y:S05]  /*79b0*/  BRA `(.L_x_223) ;  /* 0xfffffff4005c7947 */ /* 0x000fea000383ffff */
.L_x_197:
[----:B0-----:R0:W1:Y:S02]  /*79c0*/  SYNCS.PHASECHK.TRANS64.TRYWAIT P0, [R6+URZ], R5 ;  /* 0x00000005060075a7 */ /* 0x001064000800017f */
[----:B-1----:R-:W-:Y:S05]  /*79d0*/  @!P0 NANOSLEEP.SYNCS 0x989680 ;  /* 0x009896800000895d */ /* 0x002fea0003900000 */
[----:B------:R-:W1:Y:S02]  /*79e0*/  @!P0 SYNCS.PHASECHK.TRANS64 P0, [R6+URZ], R5 ;  /* 0x00000005060085a7 */ /* 0x000e64000800007f */
[----:B-1----:R-:W-:Y:S05]  /*79f0*/  @!P0 BRA `(.L_x_197) ;  /* 0xfffffffc00f08947 */ /* 0x002fea000383ffff */
[----:B------:R-:W-:Y:S05]  /*7a00*/  BRA `(.L_x_224) ;  /* 0xfffffff4006c7947 */ /* 0x000fea000383ffff */
.L_x_198:
[----:B0-----:R0:W1:Y:S02]  /*7a10*/  SYNCS.PHASECHK.TRANS64.TRYWAIT P0, [R9+URZ], R4 ;  /* 0x00000004090075a7 */ /* 0x001064000800017f */
[----:B-1----:R-:W-:Y:S05]  /*7a20*/  @!P0 NANOSLEEP.SYNCS 0x989680 ;  /* 0x009896800000895d */ /* 0x002fea0003900000 */
[----:B------:R-:W1:Y:S02]  /*7a30*/  @!P0 SYNCS.PHASECHK.TRANS64 P0, [R9+URZ], R4 ;  /* 0x00000004090085a7 */ /* 0x000e64000800007f */
[----:B-1----:R-:W-:Y:S05]  /*7a40*/  @!P0 BRA `(.L_x_198) ;  /* 0xfffffffc00f08947 */ /* 0x002fea000383ffff */
[----:B------:R-:W-:Y:S05]  /*7a50*/  BRA `(.L_x_225) ;  /* 0xfffffff4007c7947 */ /* 0x000fea000383ffff */
.L_x_199:
[----:B0-----:R0:W1:Y:S02]  /*7a60*/  SYNCS.PHASECHK.TRANS64.TRYWAIT P0, [R6+URZ], R5 ;  /* 0x00000005060075a7 */ /* 0x001064000800017f */
[----:B-1----:R-:W-:Y:S05]  /*7a70*/  @!P0 NANOSLEEP.SYNCS 0x989680 ;  /* 0x009896800000895d */ /* 0x002fea0003900000 */
[----:B------:R-:W1:Y:S02]  /*7a80*/  @!P0 SYNCS.PHASECHK.TRANS64 P0, [R6+URZ], R5 ;  /* 0x00000005060085a7 */ /* 0x000e64000800007f */
[----:B-1----:R-:W-:Y:S05]  /*7a90*/  @!P0 BRA `(.L_x_199) ;  /* 0xfffffffc00f08947 */ /* 0x002fea000383ffff */
[----:B------:R-:W-:Y:S05]  /*7aa0*/  BRA `(.L_x_226) ;  /* 0xfffffff4008c7947 */ /* 0x000fea000383ffff */
.L_x_200:
[----:B0-----:R0:W1:Y:S02]  /*7ab0*/  SYNCS.PHASECHK.TRANS64.TRYWAIT P0, [R9+URZ], R4 ;  /* 0x00000004090075a7 */ /* 0x001064000800017f */
[----:B-1----:R-:W-:Y:S05]  /*7ac0*/  @!P0 NANOSLEEP.SYNCS 0x989680 ;  /* 0x009896800000895d */ /* 0x002fea0003900000 */
[----:B------:R-:W1:Y:S02]  /*7ad0*/  @!P0 SYNCS.PHASECHK.TRANS64 P0, [R9+URZ], R4 ;  /* 0x00000004090085a7 */ /* 0x000e64000800007f */
[----:B-1----:R-:W-:Y:S05]  /*7ae0*/  @!P0 BRA `(.L_x_200) ;  /* 0xfffffffc00f08947 */ /* 0x002fea000383ffff */
[----:B------:R-:W-:Y:S05]  /*7af0*/  BRA `(.L_x_227) ;  /* 0xfffffff4009c7947 */ /* 0x000fea000383ffff */
.L_x_201:
[----:B0-----:R0:W1:Y:S02]  /*7b00*/  SYNCS.PHASECHK.TRANS64.TRYWAIT P0, [R6+URZ], R5 ;  /* 0x00000005060075a7 */ /* 0x001064000800017f */
[----:B-1----:R-:W-:Y:S05]  /*7b10*/  @!P0 NANOSLEEP.SYNCS 0x989680 ;  /* 0x009896800000895d */ /* 0x002fea0003900000 */
[----:B------:R-:W1:Y:S02]  /*7b20*/  @!P0 SYNCS.PHASECHK.TRANS64 P0, [R6+URZ], R5 ;  /* 0x00000005060085a7 */ /* 0x000e64000800007f */
[----:B-1----:R-:W-:Y:S05]  /*7b30*/  @!P0 BRA `(.L_x_201) ;  /* 0xfffffffc00f08947 */ /* 0x002fea000383ffff */
[----:B------:R-:W-:Y:S05]  /*7b40*/  BRA `(.L_x_228) ;  /* 0xfffffff400ac7947 */ /* 0x000fea000383ffff */
.L_x_202:
[----:B0-----:R0:W1:Y:S02]  /*7b50*/  SYNCS.PHASECHK.TRANS64.TRYWAIT P0, [R9+URZ], R4 ;  /* 0x00000004090075a7 */ /* 0x001064000800017f */
[----:B-1----:R-:W-:Y:S05]  /*7b60*/  @!P0 NANOSLEEP.SYNCS 0x989680 ;  /* 0x009896800000895d */ /* 0x002fea0003900000 */
[----:B------:R-:W1:Y:S02]  /*7b70*/  @!P0 SYNCS.PHASECHK.TRANS64 P0, [R9+URZ], R4 ;  /* 0x00000004090085a7 */ /* 0x000e64000800007f */
[----:B-1----:R-:W-:Y:S05]  /*7b80*/  @!P0 BRA `(.L_x_202) ;  /* 0xfffffffc00f08947 */ /* 0x002fea000383ffff */
[----:B------:R-:W-:Y:S05]  /*7b90*/  BRA `(.L_x_229) ;  /* 0xfffffff400bc7947 */ /* 0x000fea000383ffff */
.L_x_203:
[----:B0-----:R0:W1:Y:S02]  /*7ba0*/  SYNCS.PHASECHK.TRANS64.TRYWAIT P0, [R6+URZ], R5 ;  /* 0x00000005060075a7 */ /* 0x001064000800017f */
[----:B-1----:R-:W-:Y:S05]  /*7bb0*/  @!P0 NANOSLEEP.SYNCS 0x989680 ;  /* 0x009896800000895d */ /* 0x002fea0003900000 */
[----:B------:R-:W1:Y:S02]  /*7bc0*/  @!P0 SYNCS.PHASECHK.TRANS64 P0, [R6+URZ], R5 ;  /* 0x00000005060085a7 */ /* 0x000e64000800007f */
[----:B-1----:R-:W-:Y:S05]  /*7bd0*/  @!P0 BRA `(.L_x_203) ;  /* 0xfffffffc00f08947 */ /* 0x002fea000383ffff */
[----:B------:R-:W-:Y:S05]  /*7be0*/  BRA `(.L_x_230) ;  /* 0xfffffff400cc7947 */ /* 0x000fea000383ffff */
.L_x_204:
[----:B0-----:R0:W1:Y:S02]  /*7bf0*/  SYNCS.PHASECHK.TRANS64.TRYWAIT P0, [R9+URZ], R4 ;  /* 0x00000004090075a7 */ /* 0x001064000800017f */
[----:B-1----:R-:W-:Y:S05]  /*7c00*/  @!P0 NANOSLEEP.SYNCS 0x989680 ;  /* 0x009896800000895d */ /* 0x002fea0003900000 */
[----:B------:R-:W1:Y:S02]  /*7c10*/  @!P0 SYNCS.PHASECHK.TRANS64 P0, [R9+URZ], R4 ;  /* 0x00000004090085a7 */ /* 0x000e64000800007f */
[----:B-1----:R-:W-:Y:S05]  /*7c20*/  @!P0 BRA `(.L_x_204) ;  /* 0xfffffffc00f08947 */ /* 0x002fea000383ffff */
[----:B------:R-:W-:Y:S05]  /*7c30*/  BRA `(.L_x_231) ;  /* 0xfffffff400dc7947 */ /* 0x000fea000383ffff */
.L_x_205:
[----:B-1----:R1:W2:Y:S02]  /*7c40*/  SYNCS.PHASECHK.TRANS64.TRYWAIT P0, [R6+URZ], R5 ;  /* 0x00000005060075a7 */ /* 0x0022a4000800017f */
[----:B--2---:R-:W-:Y:S05]  /*7c50*/  @!P0 NANOSLEEP.SYNCS 0x989680 ;  /* 0x009896800000895d */ /* 0x004fea0003900000 */
[----:B------:R-:W2:Y:S02]  /*7c60*/  @!P0 SYNCS.PHASECHK.TRANS64 P0, [R6+URZ], R5 ;  /* 0x00000005060085a7 */ /* 0x000ea4000800007f */
[----:B--2---:R-:W-:Y:S05]  /*7c70*/  @!P0 BRA `(.L_x_205) ;  /* 0xfffffffc00f08947 */ /* 0x004fea000383ffff */
[----:B------:R-:W-:Y:S05]  /*7c80*/  BRA `(.L_x_232) ;  /* 0xfffffff400e47947 */ /* 0x000fea000383ffff */
.L_x_233:
[----:B------:R-:W-:-:S00]  /*7c90*/  BRA `(.L_x_233) ;  /* 0xfffffffc00fc7947 */ /* 0x000fc0000383ffff */
[----:B------:R-:W-:-:S00]  /*7ca0*/  NOP ;  /* 0x0000000000007918 */ /* 0x000fc00000000000 */
        /* <DEDUP_REMOVED lines=13> */
.L_x_234:


//--------------------- .nv.global.init           --------------------------
	.section	.nv.global.init,"aw",@progbits
.nv.global.init:
	.type		$str$22,@object
	.size		$str$22,($str$23 - $str$22)
$str$22:
        /*0000*/ 	.byte	0x6b, 0x5f, 0x74, 0x69, 0x6c, 0x65, 0x5f, 0x63, 0x6f, 0x75, 0x6e, 0x74, 0x20, 0x3e, 0x3d, 0x20
        /*0010*/ 	.byte	0x31, 0x00
	.type		$str$23,@object
	.size		$str$23,(__unnamed_1 - $str$23)
$str$23:
        /*0012*/ 	.byte	0x2f, 0x74, 0x6d, 0x70, 0x2f, 0x63, 0x75, 0x74, 0x6c, 0x61, 0x73, 0x73, 0x5f, 0x73, 0x77, 0x65
        /*0022*/ 	.byte	0x65, 0x70, 0x5f, 0x73, 0x72, 0x63, 0x2f, 0x69, 0x6e, 0x63, 0x6c, 0x75, 0x64, 0x65, 0x2f, 0x63
        /*0032*/ 	.byte	0x75, 0x74, 0x6c, 0x61, 0x73, 0x73, 0x2f, 0x67, 0x65, 0x6d, 0x6d, 0x2f, 0x63, 0x6f, 0x6c, 0x6c
        /*0042*/ 	.byte	0x65, 0x63, 0x74, 0x69, 0x76, 0x65, 0x2f, 0x73, 0x6d, 0x39, 0x30, 0x5f, 0x6d, 0x6d, 0x61, 0x5f
        /*0052*/ 	.byte	0x74, 0x6d, 0x61, 0x5f, 0x67, 0x6d, 0x6d, 0x61, 0x5f, 0x73, 0x73, 0x5f, 0x77, 0x61, 0x72, 0x70
        /*0062*/ 	.byte	0x73, 0x70, 0x65, 0x63, 0x69, 0x61, 0x6c, 0x69, 0x7a, 0x65, 0x64, 0x2e, 0x68, 0x70, 0x70, 0x00
	.type		__unnamed_1,@object
	.size		__unnamed_1,(.L_0 - __unnamed_1)
__unnamed_1:
        /*0072*/ 	.byte	0x76, 0x6f, 0x69, 0x64, 0x20, 0x63, 0x75, 0x74, 0x6c, 0x61, 0x73, 0x73, 0x3a, 0x3a, 0x67, 0x65
        /* <DEDUP_REMOVED lines=172> */
        /*0b42*/ 	.byte	0x74, 0x69, 0x74, 0x79, 0x5d, 0x00
.L_0:


//--------------------- .nv.shared._ZN7cutlass13device_kernelINS_4gemm6kernel13GemmUniversalIN4cute5tupleIJiiiiEEENS1_10collective13CollectiveMmaINS1_34MainloopSm90TmaGmmaWarpSpecializedILi18ENS5_IJNS4_1CILi2EEENSA_ILi1EEESC_EEENS1_32KernelTmaWarpSpecializedPingpongEEENS5_IJNSA_ILi64EEENSA_ILi128EEESG_EEEaNS5_IJlSC_lEEEaSJ_NS4_8TiledMMAINS4_8MMA_AtomIJNS4_4SM904GMMA27MMA_64x128x32_S32S8S8_SS_TNEEEENS4_6LayoutINS5_IJSC_SC_SC_EEENS5_IJNSA_ILi0EEESS_SS_EEEEENS5_IJNS4_10UnderscoreESV_SV_EEEEENS4_13SM90_TMA_LOADENS4_14ComposedLayoutINS4_7SwizzleILi2ELi4ELi3EEENS4_18smem_ptr_flag_bitsILi8EEENSQ_INS5_IJNSA_ILi8EEESG_EEENS5_IJSG_SC_EEEEEEEvNS4_8identityENS4_23SM90_TMA_LOAD_MULTICASTES18_vS19_EENS_8epilogue10collective6detail29Sm90TmaWarpSpecializedAdapterINS1D_15DefaultEpilogueIaSJ_SJ_NS1C_6thread17LinearCombinationIaLi1EiiLNS1H_9ScaleType4KindE0ELNS_15FloatRoundStyleE2EaEENS1_15EpilogueDefaultEEEEEvvEEEEvNT_6ParamsE --------------------------
	.section	.nv.shared._ZN7cutlass13device_kernelINS_4gemm6kernel13GemmUniversalIN4cute5tupleIJiiiiEEENS1_10collective13CollectiveMmaINS1_34MainloopSm90TmaGmmaWarpSpecializedILi18ENS5_IJNS4_1CILi2EEENSA_ILi1EEESC_EEENS1_32KernelTmaWarpSpecializedPingpongEEENS5_IJNSA_ILi64EEENSA_ILi128EEESG_EEEaNS5_IJlSC_lEEEaSJ_NS4_8TiledMMAINS4_8MMA_AtomIJNS4_4SM904GMMA27MMA_64x128x32_S32S8S8_SS_TNEEEENS4_6LayoutINS5_IJSC_SC_SC_EEENS5_IJNSA_ILi0EEESS_SS_EEEEENS5_IJNS4_10UnderscoreESV_SV_EEEEENS4_13SM90_TMA_LOADENS4_14ComposedLayoutINS4_7SwizzleILi2ELi4ELi3EEENS4_18smem_ptr_flag_bitsILi8EEENSQ_INS5_IJNSA_ILi8EEESG_EEENS5_IJSG_SC_EEEEEEEvNS4_8identityENS4_23SM90_TMA_LOAD_MULTICASTES18_vS19_EENS_8epilogue10collective6detail29Sm90TmaWarpSpecializedAdapterINS1D_15DefaultEpilogueIaSJ_SJ_NS1C_6thread17LinearCombinationIaLi1EiiLNS1H_9ScaleType4KindE0ELNS_15FloatRoundStyleE2EaEENS1_15EpilogueDefaultEEEEEvvEEEEvNT_6ParamsE,"aw",@nobits
	.sectionflags	@""
	.align	16
	.zero		1024


//--------------------- .nv.shared.reserved.0     --------------------------
	.section	.nv.shared.reserved.0,"aw",@nobits
	.weak		__nv_reservedSMEM_offset_0_alias
	.size		__nv_reservedSMEM_offset_0_alias, 0, 0
	.other		__nv_reservedSMEM_offset_0_alias,@"STO_CUDA_RESERVED_SHARED STV_DEFAULT"
__nv_reservedSMEM_offset_0_alias:
	.zero		0


//--------------------- .nv.global                --------------------------
	.section	.nv.global,"aw",@nobits
.nv.global:
	.type		_ZN39_INTERNAL_64f27051_4_k_cu_7831a7e1_52094cute1_E,@object
	.size		_ZN39_INTERNAL_64f27051_4_k_cu_7831a7e1_52094cute1_E,(_ZN39_INTERNAL_64f27051_4_k_cu_7831a7e1_52094cuda3std3__45__cpo6cbeginE - _ZN39_INTERNAL_64f27051_4_k_cu_7831a7e1_52094cute1_E)
_ZN39_INTERNAL_64f27051_4_k_cu_7831a7e1_52094cute1_E:
	.zero		1
	.type		_ZN39_INTERNAL_64f27051_4_k_cu_7831a7e1_52094cuda3std3__45__cpo6cbeginE,@object
	.size		_ZN39_INTERNAL_64f27051_4_k_cu_7831a7e1_52094cuda3std3__45__cpo6cbeginE,(_ZN39_INTERNAL_64f27051_4_k_cu_7831a7e1_52094cuda3std3__48in_placeE - _ZN39_INTERNAL_64f27051_4_k_cu_7831a7e1_52094cuda3std3__45__cpo6cbeginE)
_ZN39_INTERNAL_64f27051_4_k_cu_7831a7e1_52094cuda3std3__45__cpo6cbeginE:
	.zero		1
	.type		_ZN39_INTERNAL_64f27051_4_k_cu_7831a7e1_52094cuda3std3__48in_placeE,@object
	.size		_ZN39_INTERNAL_64f27051_4_k_cu_7831a7e1_52094cuda3std3__48in_placeE,(_ZN39_INTERNAL_64f27051_4_k_cu_7831a7e1_52094cuda3std6ranges3__45__cpo9iter_moveE - _ZN39_INTERNAL_64f27051_4_k_cu_7831a7e1_52094cuda3std3__48in_placeE)
_ZN39_INTERNAL_64f27051_4_k_cu_7831a7e1_52094cuda3std3__48in_placeE:
	.zero		1
	.type		_ZN39_INTERNAL_64f27051_4_k_cu_7831a7e1_52094cuda3std6ranges3__45__cpo9iter_moveE,@object
	.size		_ZN39_INTERNAL_64f27051_4_k_cu_7831a7e1_52094cuda3std6ranges3__45__cpo9iter_moveE,(_ZN39_INTERNAL_64f27051_4_k_cu_7831a7e1_52094cuda3std3__45__cpo5beginE - _ZN39_INTERNAL_64f27051_4_k_cu_7831a7e1_52094cuda3std6ranges3__45__cpo9iter_moveE)
_ZN39_INTERNAL_64f27051_4_k_cu_7831a7e1_52094cuda3std6ranges3__45__cpo9iter_moveE:
	.zero		1
	.type		_ZN39_INTERNAL_64f27051_4_k_cu_7831a7e1_52094cuda3std3__45__cpo5beginE,@object
	.size		_ZN39_INTERNAL_64f27051_4_k_cu_7831a7e1_52094cuda3std3__45__cpo5beginE,(_ZN39_INTERNAL_64f27051_4_k_cu_7831a7e1_52094cuda3std3__441_GLOBAL__N__64f27051_4_k_cu_7831a7e1_52096ignoreE - _ZN39_INTERNAL_64f27051_4_k_cu_7831a7e1_52094cuda3std3__45__cpo5beginE)
_ZN39_INTERNAL_64f27051_4_k_cu_7831a7e1_52094cuda3std3__45__cpo5beginE:
	.zero		1
	.type		_ZN39_INTERNAL_64f27051_4_k_cu_7831a7e1_52094cuda3std3__441_GLOBAL__N__64f27051_4_k_cu_7831a7e1_52096ignoreE,@object
	.size		_ZN39_INTERNAL_64f27051_4_k_cu_7831a7e1_52094cuda3std3__441_GLOBAL__N__64f27051_4_k_cu_7831a7e1_52096ignoreE,(_ZN39_INTERNAL_64f27051_4_k_cu_7831a7e1_52094cute7productE - _ZN39_INTERNAL_64f27051_4_k_cu_7831a7e1_52094cuda3std3__441_GLOBAL__N__64f27051_4_k_cu_7831a7e1_52096ignoreE)
_ZN39_INTERNAL_64f27051_4_k_cu_7831a7e1_52094cuda3std3__441_GLOBAL__N__64f27051_4_k_cu_7831a7e1_52096ignoreE:
	.zero		1
	.type		_ZN39_INTERNAL_64f27051_4_k_cu_7831a7e1_52094cute7productE,@object
	.size		_ZN39_INTERNAL_64f27051_4_k_cu_7831a7e1_52094cute7productE,(_ZN39_INTERNAL_64f27051_4_k_cu_7831a7e1_52094cuda3std3__45__cpo3endE - _ZN39_INTERNAL_64f27051_4_k_cu_7831a7e1_52094cute7productE)
_ZN39_INTERNAL_64f27051_4_k_cu_7831a7e1_52094cute7productE:
	.zero		1
	.type		_ZN39_INTERNAL_64f27051_4_k_cu_7831a7e1_52094cuda3std3__45__cpo3endE,@object
	.size		_ZN39_INTERNAL_64f27051_4_k_cu_7831a7e1_52094cuda3std3__45__cpo3endE,(_ZN39_INTERNAL_64f27051_4_k_cu_7831a7e1_52094cuda3std3__419piecewise_constructE - _ZN39_INTERNAL_64f27051_4_k_cu_7831a7e1_52094cuda3std3__45__cpo3endE)
_ZN39_INTERNAL_64f27051_4_k_cu_7831a7e1_52094cuda3std3__45__cpo3endE:
	.zero		1
	.type		_ZN39_INTERNAL_64f27051_4_k_cu_7831a7e1_52094cuda3std3__419piecewise_constructE,@object
	.size		_ZN39_INTERNAL_64f27051_4_k_cu_7831a7e1_52094cuda3std3__419piecewise_constructE,(_ZN39_INTERNAL_64f27051_4_k_cu_7831a7e1_52094cuda3std3__45__cpo4cendE - _ZN39_INTERNAL_64f27051_4_k_cu_7831a7e1_52094cuda3std3__419piecewise_constructE)
_ZN39_INTERNAL_64f27051_4_k_cu_7831a7e1_52094cuda3std3__419piecewise_constructE:
	.zero		1
	.type		_ZN39_INTERNAL_64f27051_4_k_cu_7831a7e1_52094cuda3std3__45__cpo4cendE,@object
	.size		_ZN39_INTERNAL_64f27051_4_k_cu_7831a7e1_52094cuda3std3__45__cpo4cendE,(_ZN39_INTERNAL_64f27051_4_k_cu_7831a7e1_52094cuda3std6ranges3__45__cpo4swapE - _ZN39_INTERNAL_64f27051_4_k_cu_7831a7e1_52094cuda3std3__45__cpo4cendE)
_ZN39_INTERNAL_64f27051_4_k_cu_7831a7e1_52094cuda3std3__45__cpo4cendE:
	.zero		1
	.type		_ZN39_INTERNAL_64f27051_4_k_cu_7831a7e1_52094cuda3std6ranges3__45__cpo4swapE,@object
	.size		_ZN39_INTERNAL_64f27051_4_k_cu_7831a7e1_52094cuda3std6ranges3__45__cpo4swapE,(.L_8 - _ZN39_INTERNAL_64f27051_4_k_cu_7831a7e1_52094cuda3std6ranges3__45__cpo4swapE)
_ZN39_INTERNAL_64f27051_4_k_cu_7831a7e1_52094cuda3std6ranges3__45__cpo4swapE:
	.zero		1
.L_8:


//--------------------- .nv.constant0._ZN7cutlass13device_kernelINS_4gemm6kernel13GemmUniversalIN4cute5tupleIJiiiiEEENS1_10collective13CollectiveMmaINS1_34MainloopSm90TmaGmmaWarpSpecializedILi18ENS5_IJNS4_1CILi2EEENSA_ILi1EEESC_EEENS1_32KernelTmaWarpSpecializedPingpongEEENS5_IJNSA_ILi64EEENSA_ILi128EEESG_EEEaNS5_IJlSC_lEEEaSJ_NS4_8TiledMMAINS4_8MMA_AtomIJNS4_4SM904GMMA27MMA_64x128x32_S32S8S8_SS_TNEEEENS4_6LayoutINS5_IJSC_SC_SC_EEENS5_IJNSA_ILi0EEESS_SS_EEEEENS5_IJNS4_10UnderscoreESV_SV_EEEEENS4_13SM90_TMA_LOADENS4_14ComposedLayoutINS4_7SwizzleILi2ELi4ELi3EEENS4_18smem_ptr_flag_bitsILi8EEENSQ_INS5_IJNSA_ILi8EEESG_EEENS5_IJSG_SC_EEEEEEEvNS4_8identityENS4_23SM90_TMA_LOAD_MULTICASTES18_vS19_EENS_8epilogue10collective6detail29Sm90TmaWarpSpecializedAdapterINS1D_15DefaultEpilogueIaSJ_SJ_NS1C_6thread17LinearCombinationIaLi1EiiLNS1H_9ScaleType4KindE0ELNS_15FloatRoundStyleE2EaEENS1_15EpilogueDefaultEEEEEvvEEEEvNT_6ParamsE --------------------------
	.section	.nv.constant0._ZN7cutlass13device_kernelINS_4gemm6kernel13GemmUniversalIN4cute5tupleIJiiiiEEENS1_10collective13CollectiveMmaINS1_34MainloopSm90TmaGmmaWarpSpecializedILi18ENS5_IJNS4_1CILi2EEENSA_ILi1EEESC_EEENS1_32KernelTmaWarpSpecializedPingpongEEENS5_IJNSA_ILi64EEENSA_ILi128EEESG_EEEaNS5_IJlSC_lEEEaSJ_NS4_8TiledMMAINS4_8MMA_AtomIJNS4_4SM904GMMA27MMA_64x128x32_S32S8S8_SS_TNEEEENS4_6LayoutINS5_IJSC_SC_SC_EEENS5_IJNSA_ILi0EEESS_SS_EEEEENS5_IJNS4_10UnderscoreESV_SV_EEEEENS4_13SM90_TMA_LOADENS4_14ComposedLayoutINS4_7SwizzleILi2ELi4ELi3EEENS4_18smem_ptr_flag_bitsILi8EEENSQ_INS5_IJNSA_ILi8EEESG_EEENS5_IJSG_SC_EEEEEEEvNS4_8identityENS4_23SM90_TMA_LOAD_MULTICASTES18_vS19_EENS_8epilogue10collective6detail29Sm90TmaWarpSpecializedAdapterINS1D_15DefaultEpilogueIaSJ_SJ_NS1C_6thread17LinearCombinationIaLi1EiiLNS1H_9ScaleType4KindE0ELNS_15FloatRoundStyleE2EaEENS1_15EpilogueDefaultEEEEEvvEEEEvNT_6ParamsE,"a",@progbits
	.sectionflags	@""
	.align	4
.nv.constant0._ZN7cutlass13device_kernelINS_4gemm6kernel13GemmUniversalIN4cute5tupleIJiiiiEEENS1_10collective13CollectiveMmaINS1_34MainloopSm90TmaGmmaWarpSpecializedILi18ENS5_IJNS4_1CILi2EEENSA_ILi1EEESC_EEENS1_32KernelTmaWarpSpecializedPingpongEEENS5_IJNSA_ILi64EEENSA_ILi128EEESG_EEEaNS5_IJlSC_lEEEaSJ_NS4_8TiledMMAINS4_8MMA_AtomIJNS4_4SM904GMMA27MMA_64x128x32_S32S8S8_SS_TNEEEENS4_6LayoutINS5_IJSC_SC_SC_EEENS5_IJNSA_ILi0EEESS_SS_EEEEENS5_IJNS4_10UnderscoreESV_SV_EEEEENS4_13SM90_TMA_LOADENS4_14ComposedLayoutINS4_7SwizzleILi2ELi4ELi3EEENS4_18smem_ptr_flag_bitsILi8EEENSQ_INS5_IJNSA_ILi8EEESG_EEENS5_IJSG_SC_EEEEEEEvNS4_8identityENS4_23SM90_TMA_LOAD_MULTICASTES18_vS19_EENS_8epilogue10collective6detail29Sm90TmaWarpSpecializedAdapterINS1D_15DefaultEpilogueIaSJ_SJ_NS1C_6thread17LinearCombinationIaLi1EiiLNS1H_9ScaleType4KindE0ELNS_15FloatRoundStyleE2EaEENS1_15EpilogueDefaultEEEEEvvEEEEvNT_6ParamsE:
	.zero		1664


//--------------------- SYMBOLS --------------------------

	.type		.nv.reservedSmem.offset0,@object
	.size		.nv.reservedSmem.offset0,0x4
	.type		__assertfail,@function
